//
// Generated by NVIDIA NVVM Compiler
//
// Compiler Build ID: CL-36424714
// Cuda compilation tools, release 13.0, V13.0.88
// Based on NVVM 20.0.0
//

.version 9.0
.target sm_100
.address_size 64

	// .globl	_Z14convolution_3dPhPfS0_
// _ZZ14convolution_3dPhPfS0_E8s_matrix has been demoted
// _ZZ14convolution_3dPhPfS0_E6s_conv has been demoted

.visible .entry _Z14convolution_3dPhPfS0_(
	.param .u64 .ptr .align 1 _Z14convolution_3dPhPfS0__param_0,
	.param .u64 .ptr .align 1 _Z14convolution_3dPhPfS0__param_1,
	.param .u64 .ptr .align 1 _Z14convolution_3dPhPfS0__param_2
)
{
	.reg .pred 	%p<20>;
	.reg .b16 	%rs<5>;
	.reg .b32 	%r<41>;
	.reg .b32 	%f<614>;
	.reg .b64 	%rd<15>;
	// demoted variable
	.shared .align 4 .b8 _ZZ14convolution_3dPhPfS0_E8s_matrix[4608];
	// demoted variable
	.shared .align 4 .b8 _ZZ14convolution_3dPhPfS0_E6s_conv[2048];
	ld.param.u64 	%rd5, [_Z14convolution_3dPhPfS0__param_0];
	ld.param.u64 	%rd6, [_Z14convolution_3dPhPfS0__param_1];
	ld.param.u64 	%rd4, [_Z14convolution_3dPhPfS0__param_2];
	cvta.to.global.u64 	%rd7, %rd5;
	cvta.to.global.u64 	%rd1, %rd6;
	mov.u32 	%r1, %tid.x;
	mov.u32 	%r2, %tid.y;
	mov.u32 	%r12, %tid.z;
	mov.u32 	%r4, %ctaid.x;
	mov.u32 	%r13, %ctaid.y;
	mov.u32 	%r14, %ctaid.z;
	mov.u32 	%r15, %ntid.y;
	mad.lo.s32 	%r5, %r15, %r13, %r2;
	mov.u32 	%r16, %ntid.z;
	mad.lo.s32 	%r6, %r16, %r14, %r12;
	shl.b32 	%r17, %r12, 8;
	mov.u32 	%r18, _ZZ14convolution_3dPhPfS0_E6s_conv;
	add.s32 	%r19, %r18, %r17;
	shl.b32 	%r20, %r2, 5;
	add.s32 	%r7, %r19, %r20;
	shl.b32 	%r21, %r1, 2;
	add.s32 	%r8, %r7, %r21;
	mov.b32 	%r22, 0;
	st.shared.u32 	[%r8], %r22;
	shl.b32 	%r23, %r6, 13;
	shl.b32 	%r24, %r5, 3;
	or.b32  	%r25, %r23, %r1;
	add.s32 	%r26, %r25, %r24;
	mov.u32 	%r27, _ZZ14convolution_3dPhPfS0_E8s_matrix;
	add.s32 	%r28, %r27, %r21;
	mad.lo.s32 	%r29, %r12, 384, %r28;
	max.u32 	%r30, %r2, %r12;
	setp.gt.u32 	%p1, %r30, 11;
	cvt.s64.s32 	%rd8, %r26;
	add.s64 	%rd2, %rd7, %rd8;
	add.s32 	%r9, %r29, %r20;
	@%p1 bra 	$L__BB0_2;
	ld.global.u8 	%rs1, [%rd2];
	cvt.rn.f32.u16 	%f1, %rs1;
	st.shared.f32 	[%r9], %f1;
$L__BB0_2:
	setp.gt.u32 	%p2, %r12, 11;
	setp.gt.u32 	%p3, %r2, 3;
	or.pred  	%p4, %p3, %p2;
	@%p4 bra 	$L__BB0_4;
	ld.global.u8 	%rs2, [%rd2+64];
	cvt.rn.f32.u16 	%f2, %rs2;
	st.shared.f32 	[%r9+256], %f2;
$L__BB0_4:
	setp.gt.u32 	%p5, %r2, 11;
	setp.gt.u32 	%p6, %r12, 3;
	or.pred  	%p7, %p5, %p6;
	@%p7 bra 	$L__BB0_6;
	ld.global.u8 	%rs3, [%rd2+65536];
	cvt.rn.f32.u16 	%f3, %rs3;
	st.shared.f32 	[%r9+3072], %f3;
$L__BB0_6:
	or.b32  	%r31, %r2, %r12;
	and.b32  	%r32, %r31, 1020;
	setp.ne.s32 	%p8, %r32, 0;
	@%p8 bra 	$L__BB0_8;
	ld.global.u8 	%rs4, [%rd2+65600];
	cvt.rn.f32.u16 	%f4, %rs4;
	st.shared.f32 	[%r9+3328], %f4;
$L__BB0_8:
	bar.sync 	0;
	max.u32 	%r33, %r6, %r5;
	setp.gt.u32 	%p9, %r33, 1019;
	@%p9 bra 	$L__BB0_28;
	shl.b32 	%r10, %r4, 3;
	setp.eq.s32 	%p10, %r10, 2147483640;
	@%p10 bra 	$L__BB0_27;
	setp.gt.u32 	%p11, %r10, 127;
	mad.lo.s32 	%r34, %r4, 1600, %r1;
	mul.wide.s32 	%rd9, %r34, 4;
	add.s64 	%rd3, %rd1, %rd9;
	@%p11 bra 	$L__BB0_12;
	ld.shared.f32 	%f5, [%r9];
	ld.global.f32 	%f6, [%rd3];
	fma.rn.f32 	%f7, %f5, %f6, 0f00000000;
	ld.shared.f32 	%f8, [%r9+32];
	ld.global.f32 	%f9, [%rd3+32];
	fma.rn.f32 	%f10, %f8, %f9, %f7;
	ld.shared.f32 	%f11, [%r9+64];
	ld.global.f32 	%f12, [%rd3+64];
	fma.rn.f32 	%f13, %f11, %f12, %f10;
	ld.shared.f32 	%f14, [%r9+96];
	ld.global.f32 	%f15, [%rd3+96];
	fma.rn.f32 	%f16, %f14, %f15, %f13;
	ld.shared.f32 	%f17, [%r9+128];
	ld.global.f32 	%f18, [%rd3+128];
	fma.rn.f32 	%f19, %f17, %f18, %f16;
	ld.shared.f32 	%f20, [%r9+384];
	ld.global.f32 	%f21, [%rd3+160];
	fma.rn.f32 	%f22, %f20, %f21, %f19;
	ld.shared.f32 	%f23, [%r9+416];
	ld.global.f32 	%f24, [%rd3+192];
	fma.rn.f32 	%f25, %f23, %f24, %f22;
	ld.shared.f32 	%f26, [%r9+448];
	ld.global.f32 	%f27, [%rd3+224];
	fma.rn.f32 	%f28, %f26, %f27, %f25;
	ld.shared.f32 	%f29, [%r9+480];
	ld.global.f32 	%f30, [%rd3+256];
	fma.rn.f32 	%f31, %f29, %f30, %f28;
	ld.shared.f32 	%f32, [%r9+512];
	ld.global.f32 	%f33, [%rd3+288];
	fma.rn.f32 	%f34, %f32, %f33, %f31;
	ld.shared.f32 	%f35, [%r9+768];
	ld.global.f32 	%f36, [%rd3+320];
	fma.rn.f32 	%f37, %f35, %f36, %f34;
	ld.shared.f32 	%f38, [%r9+800];
	ld.global.f32 	%f39, [%rd3+352];
	fma.rn.f32 	%f40, %f38, %f39, %f37;
	ld.shared.f32 	%f41, [%r9+832];
	ld.global.f32 	%f42, [%rd3+384];
	fma.rn.f32 	%f43, %f41, %f42, %f40;
	ld.shared.f32 	%f44, [%r9+864];
	ld.global.f32 	%f45, [%rd3+416];
	fma.rn.f32 	%f46, %f44, %f45, %f43;
	ld.shared.f32 	%f47, [%r9+896];
	ld.global.f32 	%f48, [%rd3+448];
	fma.rn.f32 	%f49, %f47, %f48, %f46;
	ld.shared.f32 	%f50, [%r9+1152];
	ld.global.f32 	%f51, [%rd3+480];
	fma.rn.f32 	%f52, %f50, %f51, %f49;
	ld.shared.f32 	%f53, [%r9+1184];
	ld.global.f32 	%f54, [%rd3+512];
	fma.rn.f32 	%f55, %f53, %f54, %f52;
	ld.shared.f32 	%f56, [%r9+1216];
	ld.global.f32 	%f57, [%rd3+544];
	fma.rn.f32 	%f58, %f56, %f57, %f55;
	ld.shared.f32 	%f59, [%r9+1248];
	ld.global.f32 	%f60, [%rd3+576];
	fma.rn.f32 	%f61, %f59, %f60, %f58;
	ld.shared.f32 	%f62, [%r9+1280];
	ld.global.f32 	%f63, [%rd3+608];
	fma.rn.f32 	%f64, %f62, %f63, %f61;
	ld.shared.f32 	%f65, [%r9+1536];
	ld.global.f32 	%f66, [%rd3+640];
	fma.rn.f32 	%f67, %f65, %f66, %f64;
	ld.shared.f32 	%f68, [%r9+1568];
	ld.global.f32 	%f69, [%rd3+672];
	fma.rn.f32 	%f70, %f68, %f69, %f67;
	ld.shared.f32 	%f71, [%r9+1600];
	ld.global.f32 	%f72, [%rd3+704];
	fma.rn.f32 	%f73, %f71, %f72, %f70;
	ld.shared.f32 	%f74, [%r9+1632];
	ld.global.f32 	%f75, [%rd3+736];
	fma.rn.f32 	%f76, %f74, %f75, %f73;
	ld.shared.f32 	%f77, [%r9+1664];
	ld.global.f32 	%f78, [%rd3+768];
	fma.rn.f32 	%f79, %f77, %f78, %f76;
	atom.shared.add.f32 	%f80, [%r7], %f79;
$L__BB0_12:
	add.s32 	%r11, %r10, 1;
	add.s32 	%r35, %r10, 8;
	setp.ge.s32 	%p12, %r11, %r35;
	@%p12 bra 	$L__BB0_27;
	setp.gt.u32 	%p13, %r10, 126;
	@%p13 bra 	$L__BB0_15;
	mad.lo.s32 	%r36, %r11, 200, %r1;
	ld.shared.f32 	%f81, [%r9];
	mul.wide.u32 	%rd10, %r36, 4;
	add.s64 	%rd11, %rd1, %rd10;
	ld.global.f32 	%f82, [%rd11];
	fma.rn.f32 	%f83, %f81, %f82, 0f00000000;
	ld.shared.f32 	%f84, [%r9+32];
	ld.global.f32 	%f85, [%rd11+32];
	fma.rn.f32 	%f86, %f84, %f85, %f83;
	ld.shared.f32 	%f87, [%r9+64];
	ld.global.f32 	%f88, [%rd11+64];
	fma.rn.f32 	%f89, %f87, %f88, %f86;
	ld.shared.f32 	%f90, [%r9+96];
	ld.global.f32 	%f91, [%rd11+96];
	fma.rn.f32 	%f92, %f90, %f91, %f89;
	ld.shared.f32 	%f93, [%r9+128];
	ld.global.f32 	%f94, [%rd11+128];
	fma.rn.f32 	%f95, %f93, %f94, %f92;
	ld.shared.f32 	%f96, [%r9+384];
	ld.global.f32 	%f97, [%rd11+160];
	fma.rn.f32 	%f98, %f96, %f97, %f95;
	ld.shared.f32 	%f99, [%r9+416];
	ld.global.f32 	%f100, [%rd11+192];
	fma.rn.f32 	%f101, %f99, %f100, %f98;
	ld.shared.f32 	%f102, [%r9+448];
	ld.global.f32 	%f103, [%rd11+224];
	fma.rn.f32 	%f104, %f102, %f103, %f101;
	ld.shared.f32 	%f105, [%r9+480];
	ld.global.f32 	%f106, [%rd11+256];
	fma.rn.f32 	%f107, %f105, %f106, %f104;
	ld.shared.f32 	%f108, [%r9+512];
	ld.global.f32 	%f109, [%rd11+288];
	fma.rn.f32 	%f110, %f108, %f109, %f107;
	ld.shared.f32 	%f111, [%r9+768];
	ld.global.f32 	%f112, [%rd11+320];
	fma.rn.f32 	%f113, %f111, %f112, %f110;
	ld.shared.f32 	%f114, [%r9+800];
	ld.global.f32 	%f115, [%rd11+352];
	fma.rn.f32 	%f116, %f114, %f115, %f113;
	ld.shared.f32 	%f117, [%r9+832];
	ld.global.f32 	%f118, [%rd11+384];
	fma.rn.f32 	%f119, %f117, %f118, %f116;
	ld.shared.f32 	%f120, [%r9+864];
	ld.global.f32 	%f121, [%rd11+416];
	fma.rn.f32 	%f122, %f120, %f121, %f119;
	ld.shared.f32 	%f123, [%r9+896];
	ld.global.f32 	%f124, [%rd11+448];
	fma.rn.f32 	%f125, %f123, %f124, %f122;
	ld.shared.f32 	%f126, [%r9+1152];
	ld.global.f32 	%f127, [%rd11+480];
	fma.rn.f32 	%f128, %f126, %f127, %f125;
	ld.shared.f32 	%f129, [%r9+1184];
	ld.global.f32 	%f130, [%rd11+512];
	fma.rn.f32 	%f131, %f129, %f130, %f128;
	ld.shared.f32 	%f132, [%r9+1216];
	ld.global.f32 	%f133, [%rd11+544];
	fma.rn.f32 	%f134, %f132, %f133, %f131;
	ld.shared.f32 	%f135, [%r9+1248];
	ld.global.f32 	%f136, [%rd11+576];
	fma.rn.f32 	%f137, %f135, %f136, %f134;
	ld.shared.f32 	%f138, [%r9+1280];
	ld.global.f32 	%f139, [%rd11+608];
	fma.rn.f32 	%f140, %f138, %f139, %f137;
	ld.shared.f32 	%f141, [%r9+1536];
	ld.global.f32 	%f142, [%rd11+640];
	fma.rn.f32 	%f143, %f141, %f142, %f140;
	ld.shared.f32 	%f144, [%r9+1568];
	ld.global.f32 	%f145, [%rd11+672];
	fma.rn.f32 	%f146, %f144, %f145, %f143;
	ld.shared.f32 	%f147, [%r9+1600];
	ld.global.f32 	%f148, [%rd11+704];
	fma.rn.f32 	%f149, %f147, %f148, %f146;
	ld.shared.f32 	%f150, [%r9+1632];
	ld.global.f32 	%f151, [%rd11+736];
	fma.rn.f32 	%f152, %f150, %f151, %f149;
	ld.shared.f32 	%f153, [%r9+1664];
	ld.global.f32 	%f154, [%rd11+768];
	fma.rn.f32 	%f155, %f153, %f154, %f152;
	atom.shared.add.f32 	%f156, [%r7+4], %f155;
$L__BB0_15:
	setp.gt.u32 	%p14, %r10, 125;
	@%p14 bra 	$L__BB0_17;
	ld.shared.f32 	%f157, [%r9];
	ld.global.f32 	%f158, [%rd3+1600];
	fma.rn.f32 	%f159, %f157, %f158, 0f00000000;
	ld.shared.f32 	%f160, [%r9+32];
	ld.global.f32 	%f161, [%rd3+1632];
	fma.rn.f32 	%f162, %f160, %f161, %f159;
	ld.shared.f32 	%f163, [%r9+64];
	ld.global.f32 	%f164, [%rd3+1664];
	fma.rn.f32 	%f165, %f163, %f164, %f162;
	ld.shared.f32 	%f166, [%r9+96];
	ld.global.f32 	%f167, [%rd3+1696];
	fma.rn.f32 	%f168, %f166, %f167, %f165;
	ld.shared.f32 	%f169, [%r9+128];
	ld.global.f32 	%f170, [%rd3+1728];
	fma.rn.f32 	%f171, %f169, %f170, %f168;
	ld.shared.f32 	%f172, [%r9+384];
	ld.global.f32 	%f173, [%rd3+1760];
	fma.rn.f32 	%f174, %f172, %f173, %f171;
	ld.shared.f32 	%f175, [%r9+416];
	ld.global.f32 	%f176, [%rd3+1792];
	fma.rn.f32 	%f177, %f175, %f176, %f174;
	ld.shared.f32 	%f178, [%r9+448];
	ld.global.f32 	%f179, [%rd3+1824];
	fma.rn.f32 	%f180, %f178, %f179, %f177;
	ld.shared.f32 	%f181, [%r9+480];
	ld.global.f32 	%f182, [%rd3+1856];
	fma.rn.f32 	%f183, %f181, %f182, %f180;
	ld.shared.f32 	%f184, [%r9+512];
	ld.global.f32 	%f185, [%rd3+1888];
	fma.rn.f32 	%f186, %f184, %f185, %f183;
	ld.shared.f32 	%f187, [%r9+768];
	ld.global.f32 	%f188, [%rd3+1920];
	fma.rn.f32 	%f189, %f187, %f188, %f186;
	ld.shared.f32 	%f190, [%r9+800];
	ld.global.f32 	%f191, [%rd3+1952];
	fma.rn.f32 	%f192, %f190, %f191, %f189;
	ld.shared.f32 	%f193, [%r9+832];
	ld.global.f32 	%f194, [%rd3+1984];
	fma.rn.f32 	%f195, %f193, %f194, %f192;
	ld.shared.f32 	%f196, [%r9+864];
	ld.global.f32 	%f197, [%rd3+2016];
	fma.rn.f32 	%f198, %f196, %f197, %f195;
	ld.shared.f32 	%f199, [%r9+896];
	ld.global.f32 	%f200, [%rd3+2048];
	fma.rn.f32 	%f201, %f199, %f200, %f198;
	ld.shared.f32 	%f202, [%r9+1152];
	ld.global.f32 	%f203, [%rd3+2080];
	fma.rn.f32 	%f204, %f202, %f203, %f201;
	ld.shared.f32 	%f205, [%r9+1184];
	ld.global.f32 	%f206, [%rd3+2112];
	fma.rn.f32 	%f207, %f205, %f206, %f204;
	ld.shared.f32 	%f208, [%r9+1216];
	ld.global.f32 	%f209, [%rd3+2144];
	fma.rn.f32 	%f210, %f208, %f209, %f207;
	ld.shared.f32 	%f211, [%r9+1248];
	ld.global.f32 	%f212, [%rd3+2176];
	fma.rn.f32 	%f213, %f211, %f212, %f210;
	ld.shared.f32 	%f214, [%r9+1280];
	ld.global.f32 	%f215, [%rd3+2208];
	fma.rn.f32 	%f216, %f214, %f215, %f213;
	ld.shared.f32 	%f217, [%r9+1536];
	ld.global.f32 	%f218, [%rd3+2240];
	fma.rn.f32 	%f219, %f217, %f218, %f216;
	ld.shared.f32 	%f220, [%r9+1568];
	ld.global.f32 	%f221, [%rd3+2272];
	fma.rn.f32 	%f222, %f220, %f221, %f219;
	ld.shared.f32 	%f223, [%r9+1600];
	ld.global.f32 	%f224, [%rd3+2304];
	fma.rn.f32 	%f225, %f223, %f224, %f222;
	ld.shared.f32 	%f226, [%r9+1632];
	ld.global.f32 	%f227, [%rd3+2336];
	fma.rn.f32 	%f228, %f226, %f227, %f225;
	ld.shared.f32 	%f229, [%r9+1664];
	ld.global.f32 	%f230, [%rd3+2368];
	fma.rn.f32 	%f231, %f229, %f230, %f228;
	atom.shared.add.f32 	%f232, [%r7+8], %f231;
$L__BB0_17:
	setp.gt.u32 	%p15, %r10, 124;
	@%p15 bra 	$L__BB0_19;
	ld.shared.f32 	%f233, [%r9];
	ld.global.f32 	%f234, [%rd3+2400];
	fma.rn.f32 	%f235, %f233, %f234, 0f00000000;
	ld.shared.f32 	%f236, [%r9+32];
	ld.global.f32 	%f237, [%rd3+2432];
	fma.rn.f32 	%f238, %f236, %f237, %f235;
	ld.shared.f32 	%f239, [%r9+64];
	ld.global.f32 	%f240, [%rd3+2464];
	fma.rn.f32 	%f241, %f239, %f240, %f238;
	ld.shared.f32 	%f242, [%r9+96];
	ld.global.f32 	%f243, [%rd3+2496];
	fma.rn.f32 	%f244, %f242, %f243, %f241;
	ld.shared.f32 	%f245, [%r9+128];
	ld.global.f32 	%f246, [%rd3+2528];
	fma.rn.f32 	%f247, %f245, %f246, %f244;
	ld.shared.f32 	%f248, [%r9+384];
	ld.global.f32 	%f249, [%rd3+2560];
	fma.rn.f32 	%f250, %f248, %f249, %f247;
	ld.shared.f32 	%f251, [%r9+416];
	ld.global.f32 	%f252, [%rd3+2592];
	fma.rn.f32 	%f253, %f251, %f252, %f250;
	ld.shared.f32 	%f254, [%r9+448];
	ld.global.f32 	%f255, [%rd3+2624];
	fma.rn.f32 	%f256, %f254, %f255, %f253;
	ld.shared.f32 	%f257, [%r9+480];
	ld.global.f32 	%f258, [%rd3+2656];
	fma.rn.f32 	%f259, %f257, %f258, %f256;
	ld.shared.f32 	%f260, [%r9+512];
	ld.global.f32 	%f261, [%rd3+2688];
	fma.rn.f32 	%f262, %f260, %f261, %f259;
	ld.shared.f32 	%f263, [%r9+768];
	ld.global.f32 	%f264, [%rd3+2720];
	fma.rn.f32 	%f265, %f263, %f264, %f262;
	ld.shared.f32 	%f266, [%r9+800];
	ld.global.f32 	%f267, [%rd3+2752];
	fma.rn.f32 	%f268, %f266, %f267, %f265;
	ld.shared.f32 	%f269, [%r9+832];
	ld.global.f32 	%f270, [%rd3+2784];
	fma.rn.f32 	%f271, %f269, %f270, %f268;
	ld.shared.f32 	%f272, [%r9+864];
	ld.global.f32 	%f273, [%rd3+2816];
	fma.rn.f32 	%f274, %f272, %f273, %f271;
	ld.shared.f32 	%f275, [%r9+896];
	ld.global.f32 	%f276, [%rd3+2848];
	fma.rn.f32 	%f277, %f275, %f276, %f274;
	ld.shared.f32 	%f278, [%r9+1152];
	ld.global.f32 	%f279, [%rd3+2880];
	fma.rn.f32 	%f280, %f278, %f279, %f277;
	ld.shared.f32 	%f281, [%r9+1184];
	ld.global.f32 	%f282, [%rd3+2912];
	fma.rn.f32 	%f283, %f281, %f282, %f280;
	ld.shared.f32 	%f284, [%r9+1216];
	ld.global.f32 	%f285, [%rd3+2944];
	fma.rn.f32 	%f286, %f284, %f285, %f283;
	ld.shared.f32 	%f287, [%r9+1248];
	ld.global.f32 	%f288, [%rd3+2976];
	fma.rn.f32 	%f289, %f287, %f288, %f286;
	ld.shared.f32 	%f290, [%r9+1280];
	ld.global.f32 	%f291, [%rd3+3008];
	fma.rn.f32 	%f292, %f290, %f291, %f289;
	ld.shared.f32 	%f293, [%r9+1536];
	ld.global.f32 	%f294, [%rd3+3040];
	fma.rn.f32 	%f295, %f293, %f294, %f292;
	ld.shared.f32 	%f296, [%r9+1568];
	ld.global.f32 	%f297, [%rd3+3072];
	fma.rn.f32 	%f298, %f296, %f297, %f295;
	ld.shared.f32 	%f299, [%r9+1600];
	ld.global.f32 	%f300, [%rd3+3104];
	fma.rn.f32 	%f301, %f299, %f300, %f298;
	ld.shared.f32 	%f302, [%r9+1632];
	ld.global.f32 	%f303, [%rd3+3136];
	fma.rn.f32 	%f304, %f302, %f303, %f301;
	ld.shared.f32 	%f305, [%r9+1664];
	ld.global.f32 	%f306, [%rd3+3168];
	fma.rn.f32 	%f307, %f305, %f306, %f304;
	atom.shared.add.f32 	%f308, [%r7+12], %f307;
$L__BB0_19:
	setp.gt.u32 	%p16, %r10, 123;
	@%p16 bra 	$L__BB0_21;
	ld.shared.f32 	%f309, [%r9];
	ld.global.f32 	%f310, [%rd3+3200];
	fma.rn.f32 	%f311, %f309, %f310, 0f00000000;
	ld.shared.f32 	%f312, [%r9+32];
	ld.global.f32 	%f313, [%rd3+3232];
	fma.rn.f32 	%f314, %f312, %f313, %f311;
	ld.shared.f32 	%f315, [%r9+64];
	ld.global.f32 	%f316, [%rd3+3264];
	fma.rn.f32 	%f317, %f315, %f316, %f314;
	ld.shared.f32 	%f318, [%r9+96];
	ld.global.f32 	%f319, [%rd3+3296];
	fma.rn.f32 	%f320, %f318, %f319, %f317;
	ld.shared.f32 	%f321, [%r9+128];
	ld.global.f32 	%f322, [%rd3+3328];
	fma.rn.f32 	%f323, %f321, %f322, %f320;
	ld.shared.f32 	%f324, [%r9+384];
	ld.global.f32 	%f325, [%rd3+3360];
	fma.rn.f32 	%f326, %f324, %f325, %f323;
	ld.shared.f32 	%f327, [%r9+416];
	ld.global.f32 	%f328, [%rd3+3392];
	fma.rn.f32 	%f329, %f327, %f328, %f326;
	ld.shared.f32 	%f330, [%r9+448];
	ld.global.f32 	%f331, [%rd3+3424];
	fma.rn.f32 	%f332, %f330, %f331, %f329;
	ld.shared.f32 	%f333, [%r9+480];
	ld.global.f32 	%f334, [%rd3+3456];
	fma.rn.f32 	%f335, %f333, %f334, %f332;
	ld.shared.f32 	%f336, [%r9+512];
	ld.global.f32 	%f337, [%rd3+3488];
	fma.rn.f32 	%f338, %f336, %f337, %f335;
	ld.shared.f32 	%f339, [%r9+768];
	ld.global.f32 	%f340, [%rd3+3520];
	fma.rn.f32 	%f341, %f339, %f340, %f338;
	ld.shared.f32 	%f342, [%r9+800];
	ld.global.f32 	%f343, [%rd3+3552];
	fma.rn.f32 	%f344, %f342, %f343, %f341;
	ld.shared.f32 	%f345, [%r9+832];
	ld.global.f32 	%f346, [%rd3+3584];
	fma.rn.f32 	%f347, %f345, %f346, %f344;
	ld.shared.f32 	%f348, [%r9+864];
	ld.global.f32 	%f349, [%rd3+3616];
	fma.rn.f32 	%f350, %f348, %f349, %f347;
	ld.shared.f32 	%f351, [%r9+896];
	ld.global.f32 	%f352, [%rd3+3648];
	fma.rn.f32 	%f353, %f351, %f352, %f350;
	ld.shared.f32 	%f354, [%r9+1152];
	ld.global.f32 	%f355, [%rd3+3680];
	fma.rn.f32 	%f356, %f354, %f355, %f353;
	ld.shared.f32 	%f357, [%r9+1184];
	ld.global.f32 	%f358, [%rd3+3712];
	fma.rn.f32 	%f359, %f357, %f358, %f356;
	ld.shared.f32 	%f360, [%r9+1216];
	ld.global.f32 	%f361, [%rd3+3744];
	fma.rn.f32 	%f362, %f360, %f361, %f359;
	ld.shared.f32 	%f363, [%r9+1248];
	ld.global.f32 	%f364, [%rd3+3776];
	fma.rn.f32 	%f365, %f363, %f364, %f362;
	ld.shared.f32 	%f366, [%r9+1280];
	ld.global.f32 	%f367, [%rd3+3808];
	fma.rn.f32 	%f368, %f366, %f367, %f365;
	ld.shared.f32 	%f369, [%r9+1536];
	ld.global.f32 	%f370, [%rd3+3840];
	fma.rn.f32 	%f371, %f369, %f370, %f368;
	ld.shared.f32 	%f372, [%r9+1568];
	ld.global.f32 	%f373, [%rd3+3872];
	fma.rn.f32 	%f374, %f372, %f373, %f371;
	ld.shared.f32 	%f375, [%r9+1600];
	ld.global.f32 	%f376, [%rd3+3904];
	fma.rn.f32 	%f377, %f375, %f376, %f374;
	ld.shared.f32 	%f378, [%r9+1632];
	ld.global.f32 	%f379, [%rd3+3936];
	fma.rn.f32 	%f380, %f378, %f379, %f377;
	ld.shared.f32 	%f381, [%r9+1664];
	ld.global.f32 	%f382, [%rd3+3968];
	fma.rn.f32 	%f383, %f381, %f382, %f380;
	atom.shared.add.f32 	%f384, [%r7+16], %f383;
$L__BB0_21:
	setp.gt.u32 	%p17, %r10, 122;
	@%p17 bra 	$L__BB0_23;
	ld.shared.f32 	%f385, [%r9];
	ld.global.f32 	%f386, [%rd3+4000];
	fma.rn.f32 	%f387, %f385, %f386, 0f00000000;
	ld.shared.f32 	%f388, [%r9+32];
	ld.global.f32 	%f389, [%rd3+4032];
	fma.rn.f32 	%f390, %f388, %f389, %f387;
	ld.shared.f32 	%f391, [%r9+64];
	ld.global.f32 	%f392, [%rd3+4064];
	fma.rn.f32 	%f393, %f391, %f392, %f390;
	ld.shared.f32 	%f394, [%r9+96];
	ld.global.f32 	%f395, [%rd3+4096];
	fma.rn.f32 	%f396, %f394, %f395, %f393;
	ld.shared.f32 	%f397, [%r9+128];
	ld.global.f32 	%f398, [%rd3+4128];
	fma.rn.f32 	%f399, %f397, %f398, %f396;
	ld.shared.f32 	%f400, [%r9+384];
	ld.global.f32 	%f401, [%rd3+4160];
	fma.rn.f32 	%f402, %f400, %f401, %f399;
	ld.shared.f32 	%f403, [%r9+416];
	ld.global.f32 	%f404, [%rd3+4192];
	fma.rn.f32 	%f405, %f403, %f404, %f402;
	ld.shared.f32 	%f406, [%r9+448];
	ld.global.f32 	%f407, [%rd3+4224];
	fma.rn.f32 	%f408, %f406, %f407, %f405;
	ld.shared.f32 	%f409, [%r9+480];
	ld.global.f32 	%f410, [%rd3+4256];
	fma.rn.f32 	%f411, %f409, %f410, %f408;
	ld.shared.f32 	%f412, [%r9+512];
	ld.global.f32 	%f413, [%rd3+4288];
	fma.rn.f32 	%f414, %f412, %f413, %f411;
	ld.shared.f32 	%f415, [%r9+768];
	ld.global.f32 	%f416, [%rd3+4320];
	fma.rn.f32 	%f417, %f415, %f416, %f414;
	ld.shared.f32 	%f418, [%r9+800];
	ld.global.f32 	%f419, [%rd3+4352];
	fma.rn.f32 	%f420, %f418, %f419, %f417;
	ld.shared.f32 	%f421, [%r9+832];
	ld.global.f32 	%f422, [%rd3+4384];
	fma.rn.f32 	%f423, %f421, %f422, %f420;
	ld.shared.f32 	%f424, [%r9+864];
	ld.global.f32 	%f425, [%rd3+4416];
	fma.rn.f32 	%f426, %f424, %f425, %f423;
	ld.shared.f32 	%f427, [%r9+896];
	ld.global.f32 	%f428, [%rd3+4448];
	fma.rn.f32 	%f429, %f427, %f428, %f426;
	ld.shared.f32 	%f430, [%r9+1152];
	ld.global.f32 	%f431, [%rd3+4480];
	fma.rn.f32 	%f432, %f430, %f431, %f429;
	ld.shared.f32 	%f433, [%r9+1184];
	ld.global.f32 	%f434, [%rd3+4512];
	fma.rn.f32 	%f435, %f433, %f434, %f432;
	ld.shared.f32 	%f436, [%r9+1216];
	ld.global.f32 	%f437, [%rd3+4544];
	fma.rn.f32 	%f438, %f436, %f437, %f435;
	ld.shared.f32 	%f439, [%r9+1248];
	ld.global.f32 	%f440, [%rd3+4576];
	fma.rn.f32 	%f441, %f439, %f440, %f438;
	ld.shared.f32 	%f442, [%r9+1280];
	ld.global.f32 	%f443, [%rd3+4608];
	fma.rn.f32 	%f444, %f442, %f443, %f441;
	ld.shared.f32 	%f445, [%r9+1536];
	ld.global.f32 	%f446, [%rd3+4640];
	fma.rn.f32 	%f447, %f445, %f446, %f444;
	ld.shared.f32 	%f448, [%r9+1568];
	ld.global.f32 	%f449, [%rd3+4672];
	fma.rn.f32 	%f450, %f448, %f449, %f447;
	ld.shared.f32 	%f451, [%r9+1600];
	ld.global.f32 	%f452, [%rd3+4704];
	fma.rn.f32 	%f453, %f451, %f452, %f450;
	ld.shared.f32 	%f454, [%r9+1632];
	ld.global.f32 	%f455, [%rd3+4736];
	fma.rn.f32 	%f456, %f454, %f455, %f453;
	ld.shared.f32 	%f457, [%r9+1664];
	ld.global.f32 	%f458, [%rd3+4768];
	fma.rn.f32 	%f459, %f457, %f458, %f456;
	atom.shared.add.f32 	%f460, [%r7+20], %f459;
$L__BB0_23:
	setp.gt.u32 	%p18, %r10, 121;
	@%p18 bra 	$L__BB0_25;
	ld.shared.f32 	%f461, [%r9];
	ld.global.f32 	%f462, [%rd3+4800];
	fma.rn.f32 	%f463, %f461, %f462, 0f00000000;
	ld.shared.f32 	%f464, [%r9+32];
	ld.global.f32 	%f465, [%rd3+4832];
	fma.rn.f32 	%f466, %f464, %f465, %f463;
	ld.shared.f32 	%f467, [%r9+64];
	ld.global.f32 	%f468, [%rd3+4864];
	fma.rn.f32 	%f469, %f467, %f468, %f466;
	ld.shared.f32 	%f470, [%r9+96];
	ld.global.f32 	%f471, [%rd3+4896];
	fma.rn.f32 	%f472, %f470, %f471, %f469;
	ld.shared.f32 	%f473, [%r9+128];
	ld.global.f32 	%f474, [%rd3+4928];
	fma.rn.f32 	%f475, %f473, %f474, %f472;
	ld.shared.f32 	%f476, [%r9+384];
	ld.global.f32 	%f477, [%rd3+4960];
	fma.rn.f32 	%f478, %f476, %f477, %f475;
	ld.shared.f32 	%f479, [%r9+416];
	ld.global.f32 	%f480, [%rd3+4992];
	fma.rn.f32 	%f481, %f479, %f480, %f478;
	ld.shared.f32 	%f482, [%r9+448];
	ld.global.f32 	%f483, [%rd3+5024];
	fma.rn.f32 	%f484, %f482, %f483, %f481;
	ld.shared.f32 	%f485, [%r9+480];
	ld.global.f32 	%f486, [%rd3+5056];
	fma.rn.f32 	%f487, %f485, %f486, %f484;
	ld.shared.f32 	%f488, [%r9+512];
	ld.global.f32 	%f489, [%rd3+5088];
	fma.rn.f32 	%f490, %f488, %f489, %f487;
	ld.shared.f32 	%f491, [%r9+768];
	ld.global.f32 	%f492, [%rd3+5120];
	fma.rn.f32 	%f493, %f491, %f492, %f490;
	ld.shared.f32 	%f494, [%r9+800];
	ld.global.f32 	%f495, [%rd3+5152];
	fma.rn.f32 	%f496, %f494, %f495, %f493;
	ld.shared.f32 	%f497, [%r9+832];
	ld.global.f32 	%f498, [%rd3+5184];
	fma.rn.f32 	%f499, %f497, %f498, %f496;
	ld.shared.f32 	%f500, [%r9+864];
	ld.global.f32 	%f501, [%rd3+5216];
	fma.rn.f32 	%f502, %f500, %f501, %f499;
	ld.shared.f32 	%f503, [%r9+896];
	ld.global.f32 	%f504, [%rd3+5248];
	fma.rn.f32 	%f505, %f503, %f504, %f502;
	ld.shared.f32 	%f506, [%r9+1152];
	ld.global.f32 	%f507, [%rd3+5280];
	fma.rn.f32 	%f508, %f506, %f507, %f505;
	ld.shared.f32 	%f509, [%r9+1184];
	ld.global.f32 	%f510, [%rd3+5312];
	fma.rn.f32 	%f511, %f509, %f510, %f508;
	ld.shared.f32 	%f512, [%r9+1216];
	ld.global.f32 	%f513, [%rd3+5344];
	fma.rn.f32 	%f514, %f512, %f513, %f511;
	ld.shared.f32 	%f515, [%r9+1248];
	ld.global.f32 	%f516, [%rd3+5376];
	fma.rn.f32 	%f517, %f515, %f516, %f514;
	ld.shared.f32 	%f518, [%r9+1280];
	ld.global.f32 	%f519, [%rd3+5408];
	fma.rn.f32 	%f520, %f518, %f519, %f517;
	ld.shared.f32 	%f521, [%r9+1536];
	ld.global.f32 	%f522, [%rd3+5440];
	fma.rn.f32 	%f523, %f521, %f522, %f520;
	ld.shared.f32 	%f524, [%r9+1568];
	ld.global.f32 	%f525, [%rd3+5472];
	fma.rn.f32 	%f526, %f524, %f525, %f523;
	ld.shared.f32 	%f527, [%r9+1600];
	ld.global.f32 	%f528, [%rd3+5504];
	fma.rn.f32 	%f529, %f527, %f528, %f526;
	ld.shared.f32 	%f530, [%r9+1632];
	ld.global.f32 	%f531, [%rd3+5536];
	fma.rn.f32 	%f532, %f530, %f531, %f529;
	ld.shared.f32 	%f533, [%r9+1664];
	ld.global.f32 	%f534, [%rd3+5568];
	fma.rn.f32 	%f535, %f533, %f534, %f532;
	atom.shared.add.f32 	%f536, [%r7+24], %f535;
$L__BB0_25:
	setp.gt.u32 	%p19, %r10, 120;
	@%p19 bra 	$L__BB0_27;
	ld.shared.f32 	%f537, [%r9];
	ld.global.f32 	%f538, [%rd3+5600];
	fma.rn.f32 	%f539, %f537, %f538, 0f00000000;
	ld.shared.f32 	%f540, [%r9+32];
	ld.global.f32 	%f541, [%rd3+5632];
	fma.rn.f32 	%f542, %f540, %f541, %f539;
	ld.shared.f32 	%f543, [%r9+64];
	ld.global.f32 	%f544, [%rd3+5664];
	fma.rn.f32 	%f545, %f543, %f544, %f542;
	ld.shared.f32 	%f546, [%r9+96];
	ld.global.f32 	%f547, [%rd3+5696];
	fma.rn.f32 	%f548, %f546, %f547, %f545;
	ld.shared.f32 	%f549, [%r9+128];
	ld.global.f32 	%f550, [%rd3+5728];
	fma.rn.f32 	%f551, %f549, %f550, %f548;
	ld.shared.f32 	%f552, [%r9+384];
	ld.global.f32 	%f553, [%rd3+5760];
	fma.rn.f32 	%f554, %f552, %f553, %f551;
	ld.shared.f32 	%f555, [%r9+416];
	ld.global.f32 	%f556, [%rd3+5792];
	fma.rn.f32 	%f557, %f555, %f556, %f554;
	ld.shared.f32 	%f558, [%r9+448];
	ld.global.f32 	%f559, [%rd3+5824];
	fma.rn.f32 	%f560, %f558, %f559, %f557;
	ld.shared.f32 	%f561, [%r9+480];
	ld.global.f32 	%f562, [%rd3+5856];
	fma.rn.f32 	%f563, %f561, %f562, %f560;
	ld.shared.f32 	%f564, [%r9+512];
	ld.global.f32 	%f565, [%rd3+5888];
	fma.rn.f32 	%f566, %f564, %f565, %f563;
	ld.shared.f32 	%f567, [%r9+768];
	ld.global.f32 	%f568, [%rd3+5920];
	fma.rn.f32 	%f569, %f567, %f568, %f566;
	ld.shared.f32 	%f570, [%r9+800];
	ld.global.f32 	%f571, [%rd3+5952];
	fma.rn.f32 	%f572, %f570, %f571, %f569;
	ld.shared.f32 	%f573, [%r9+832];
	ld.global.f32 	%f574, [%rd3+5984];
	fma.rn.f32 	%f575, %f573, %f574, %f572;
	ld.shared.f32 	%f576, [%r9+864];
	ld.global.f32 	%f577, [%rd3+6016];
	fma.rn.f32 	%f578, %f576, %f577, %f575;
	ld.shared.f32 	%f579, [%r9+896];
	ld.global.f32 	%f580, [%rd3+6048];
	fma.rn.f32 	%f581, %f579, %f580, %f578;
	ld.shared.f32 	%f582, [%r9+1152];
	ld.global.f32 	%f583, [%rd3+6080];
	fma.rn.f32 	%f584, %f582, %f583, %f581;
	ld.shared.f32 	%f585, [%r9+1184];
	ld.global.f32 	%f586, [%rd3+6112];
	fma.rn.f32 	%f587, %f585, %f586, %f584;
	ld.shared.f32 	%f588, [%r9+1216];
	ld.global.f32 	%f589, [%rd3+6144];
	fma.rn.f32 	%f590, %f588, %f589, %f587;
	ld.shared.f32 	%f591, [%r9+1248];
	ld.global.f32 	%f592, [%rd3+6176];
	fma.rn.f32 	%f593, %f591, %f592, %f590;
	ld.shared.f32 	%f594, [%r9+1280];
	ld.global.f32 	%f595, [%rd3+6208];
	fma.rn.f32 	%f596, %f594, %f595, %f593;
	ld.shared.f32 	%f597, [%r9+1536];
	ld.global.f32 	%f598, [%rd3+6240];
	fma.rn.f32 	%f599, %f597, %f598, %f596;
	ld.shared.f32 	%f600, [%r9+1568];
	ld.global.f32 	%f601, [%rd3+6272];
	fma.rn.f32 	%f602, %f600, %f601, %f599;
	ld.shared.f32 	%f603, [%r9+1600];
	ld.global.f32 	%f604, [%rd3+6304];
	fma.rn.f32 	%f605, %f603, %f604, %f602;
	ld.shared.f32 	%f606, [%r9+1632];
	ld.global.f32 	%f607, [%rd3+6336];
	fma.rn.f32 	%f608, %f606, %f607, %f605;
	ld.shared.f32 	%f609, [%r9+1664];
	ld.global.f32 	%f610, [%rd3+6368];
	fma.rn.f32 	%f611, %f609, %f610, %f608;
	atom.shared.add.f32 	%f612, [%r7+28], %f611;
$L__BB0_27:
	ld.shared.f32 	%f613, [%r8];
	mov.u32 	%r37, %ntid.x;
	mad.lo.s32 	%r38, %r37, %r4, %r1;
	mad.lo.s32 	%r39, %r6, 1020, %r5;
	mad.lo.s32 	%r40, %r38, 1040400, %r39;
	cvta.to.global.u64 	%rd12, %rd4;
	mul.wide.s32 	%rd13, %r40, 4;
	add.s64 	%rd14, %rd12, %rd13;
	st.global.f32 	[%rd14], %f613;
$L__BB0_28:
	ret;

}


// ===== COMPILED SASS (sm_100) =====

	.target	sm_100

	.elftype	@"ET_EXEC"


//--------------------- .note.nv.tkinfo           --------------------------
	.section	.note.nv.tkinfo,"",@"SHT_NOTE"
	.sectionflags	@"SHF_NOTE_NV_TKINFO"
	.tkinfo
        /*0018*/ 	.word	0x00000002
        /*0030*/ 	.string	""
        /*0030*/ 	.string	"ptxas"
        /*0030*/ 	.string	"Cuda compilation tools, release 13.0, V13.0.88"
        /*0030*/ 	.string	"Build cuda_13.0.r13.0/compiler.36424714_0"
        /*0030*/ 	.string	"-arch sm_100 -m 64 "



//--------------------- .note.nv.cuinfo           --------------------------
	.section	.note.nv.cuinfo,"",@"SHT_NOTE"
	.sectionflags	@"SHF_NOTE_NV_CUINFO"
        /*0018*/ 	.short	0x0002
        /*001a*/ 	.short	0x0064
        /*001c*/ 	.short	0x0082
	.zero		2


//--------------------- .nv.info                  --------------------------
	.section	.nv.info,"",@"SHT_CUDA_INFO"
	.align	4


	//----- nvinfo : EIATTR_REGCOUNT
	.align		4
        /*0000*/ 	.byte	0x04, 0x2f
        /*0002*/ 	.short	(.L_1 - .L_0)
	.align		4
.L_0:
        /*0004*/ 	.word	index@(_Z14convolution_3dPhPfS0_)
        /*0008*/ 	.word	0x00000020


	//----- nvinfo : EIATTR_FRAME_SIZE
	.align		4
.L_1:
        /*000c*/ 	.byte	0x04, 0x11
        /*000e*/ 	.short	(.L_3 - .L_2)
	.align		4
.L_2:
        /*0010*/ 	.word	index@(_Z14convolution_3dPhPfS0_)
        /*0014*/ 	.word	0x00000000


	//----- nvinfo : EIATTR_MIN_STACK_SIZE
	.align		4
.L_3:
        /*0018*/ 	.byte	0x04, 0x12
        /*001a*/ 	.short	(.L_5 - .L_4)
	.align		4
.L_4:
        /*001c*/ 	.word	index@(_Z14convolution_3dPhPfS0_)
        /*0020*/ 	.word	0x00000000
.L_5:


//--------------------- .nv.compat                --------------------------
	.section	.nv.compat,"",@"SHT_CUDA_COMPAT_INFO"
	.align	4
        /*0000*/ 	.byte	0x02, 0x09, 0x00, 0x00, 0x02, 0x02, 0x01, 0x00, 0x02, 0x05, 0x05, 0x00, 0x03, 0x07, 0x01, 0x01
        /*0010*/ 	.byte	0x02, 0x03, 0x00, 0x00, 0x02, 0x06, 0x01, 0x00, 0x04, 0x0b, 0x08, 0x00, 0x09, 0x00, 0x00, 0x00
        /*0020*/ 	.byte	0x00, 0x00, 0x00, 0x00


//--------------------- .nv.info._Z14convolution_3dPhPfS0_ --------------------------
	.section	.nv.info._Z14convolution_3dPhPfS0_,"",@"SHT_CUDA_INFO"
	.sectionflags	@""
	.align	4


	//----- nvinfo : EIATTR_CUDA_API_VERSION
	.align		4
        /*0000*/ 	.byte	0x04, 0x37
        /*0002*/ 	.short	(.L_7 - .L_6)
.L_6:
        /*0004*/ 	.word	0x00000082


	//----- nvinfo : EIATTR_KPARAM_INFO
	.align		4
.L_7:
        /*0008*/ 	.byte	0x04, 0x17
        /*000a*/ 	.short	(.L_9 - .L_8)
.L_8:
        /*000c*/ 	.word	0x00000000
        /*0010*/ 	.short	0x0002
        /*0012*/ 	.short	0x0010
        /*0014*/ 	.byte	0x00, 0xf5, 0x21, 0x00


	//----- nvinfo : EIATTR_KPARAM_INFO
	.align		4
.L_9:
        /*0018*/ 	.byte	0x04, 0x17
        /*001a*/ 	.short	(.L_11 - .L_10)
.L_10:
        /*001c*/ 	.word	0x00000000
        /*0020*/ 	.short	0x0001
        /*0022*/ 	.short	0x0008
        /*0024*/ 	.byte	0x00, 0xf5, 0x21, 0x00


	//----- nvinfo : EIATTR_KPARAM_INFO
	.align		4
.L_11:
        /*0028*/ 	.byte	0x04, 0x17
        /*002a*/ 	.short	(.L_13 - .L_12)
.L_12:
        /*002c*/ 	.word	0x00000000
        /*0030*/ 	.short	0x0000
        /*0032*/ 	.short	0x0000
        /*0034*/ 	.byte	0x00, 0xf5, 0x21, 0x00


	//----- nvinfo : EIATTR_SPARSE_MMA_MASK
	.align		4
.L_13:
        /*0038*/ 	.byte	0x03, 0x50
        /*003a*/ 	.short	0x0000


	//----- nvinfo : EIATTR_MAXREG_COUNT
	.align		4
        /*003c*/ 	.byte	0x03, 0x1b
        /*003e*/ 	.short	0x00ff


	//----- nvinfo : EIATTR_NUM_BARRIERS
	.align		4
        /*0040*/ 	.byte	0x02, 0x4c
        /*0042*/ 	.byte	0x01
	.zero		1


	//----- nvinfo : EIATTR_MERCURY_ISA_VERSION
	.align		4
        /*0044*/ 	.byte	0x03, 0x5f
        /*0046*/ 	.short	0x0101


	//----- nvinfo : EIATTR_VRC_CTA_INIT_COUNT
	.align		4
        /*0048*/ 	.byte	0x02, 0x4a
	.zero		1
	.zero		1


	//----- nvinfo : EIATTR_EXIT_INSTR_OFFSETS
	.align		4
        /*004c*/ 	.byte	0x04, 0x1c
        /*004e*/ 	.short	(.L_15 - .L_14)


	//   ....[0]....
.L_14:
        /*0050*/ 	.word	0x00000330


	//   ....[1]....
        /*0054*/ 	.word	0x00002e10


	//----- nvinfo : EIATTR_CRS_STACK_SIZE
	.align		4
.L_15:
        /*0058*/ 	.byte	0x04, 0x1e
        /*005a*/ 	.short	(.L_17 - .L_16)
.L_16:
        /*005c*/ 	.word	0x00000000


	//----- nvinfo : EIATTR_CBANK_PARAM_SIZE
	.align		4
.L_17:
        /*0060*/ 	.byte	0x03, 0x19
        /*0062*/ 	.short	0x0018


	//----- nvinfo : EIATTR_PARAM_CBANK
	.align		4
        /*0064*/ 	.byte	0x04, 0x0a
        /*0066*/ 	.short	(.L_19 - .L_18)
	.align		4
.L_18:
        /*0068*/ 	.word	index@(.nv.constant0._Z14convolution_3dPhPfS0_)
        /*006c*/ 	.short	0x0380
        /*006e*/ 	.short	0x0018


	//----- nvinfo : EIATTR_SW_WAR
	.align		4
.L_19:
        /*0070*/ 	.byte	0x04, 0x36
        /*0072*/ 	.short	(.L_21 - .L_20)
.L_20:
        /*0074*/ 	.word	0x00000008
.L_21:


//--------------------- .nv.callgraph             --------------------------
	.section	.nv.callgraph,"",@"SHT_CUDA_CALLGRAPH"
	.align	4
	.sectionentsize	8
	.align		4
        /*0000*/ 	.word	0x00000000
	.align		4
        /*0004*/ 	.word	0xffffffff
	.align		4
        /*0008*/ 	.word	0x00000000
	.align		4
        /*000c*/ 	.word	0xfffffffe
	.align		4
        /*0010*/ 	.word	0x00000000
	.align		4
        /*0014*/ 	.word	0xfffffffd
	.align		4
        /*0018*/ 	.word	0x00000000
	.align		4
        /*001c*/ 	.word	0xfffffffc


//--------------------- .text._Z14convolution_3dPhPfS0_ --------------------------
	.section	.text._Z14convolution_3dPhPfS0_,"ax",@progbits
	.align	128
        .global         _Z14convolution_3dPhPfS0_
        .type           _Z14convolution_3dPhPfS0_,@function
        .size           _Z14convolution_3dPhPfS0_,(.L_x_17 - _Z14convolution_3dPhPfS0_)
        .other          _Z14convolution_3dPhPfS0_,@"STO_CUDA_ENTRY STV_DEFAULT"
_Z14convolution_3dPhPfS0_:
.text._Z14convolution_3dPhPfS0_:
[----:B------:R-:W-:Y:S01]  /*0000*/  LDC R1, c[0x0][0x37c] ;  /* 0x0000df00ff017b82 */ /* 0x000fe20000000800 */
[----:B------:R-:W0:Y:S07]  /*0010*/  S2R R11, SR_TID.Z ;  /* 0x00000000000b7919 */ /* 0x000e2e0000002300 */
[----:B------:R-:W1:Y:S01]  /*0020*/  LDC R5, c[0x0][0x364] ;  /* 0x0000d900ff057b82 */ /* 0x000e620000000800 */
[----:B------:R-:W2:Y:S01]  /*0030*/  LDCU.64 UR6, c[0x0][0x380] ;  /* 0x00007000ff0677ac */ /* 0x000ea20008000a00 */
[----:B------:R-:W3:Y:S01]  /*0040*/  S2R R10, SR_TID.Y ;  /* 0x00000000000a7919 */ /* 0x000ee20000002200 */
[----:B------:R-:W4:Y:S01]  /*0050*/  LDCU.64 UR8, c[0x0][0x358] ;  /* 0x00006b00ff0877ac */ /* 0x000f220008000a00 */
[----:B------:R-:W5:Y:S04]  /*0060*/  S2R R6, SR_TID.X ;  /* 0x0000000000067919 */ /* 0x000f680000002100 */
[----:B------:R-:W2:Y:S08]  /*0070*/  S2UR UR5, SR_CTAID.Z ;  /* 0x00000000000579c3 */ /* 0x000eb00000002700 */
[----:B------:R-:W2:Y:S08]  /*0080*/  LDC R0, c[0x0][0x368] ;  /* 0x0000da00ff007b82 */ /* 0x000eb00000000800 */
[----:B------:R-:W1:Y:S01]  /*0090*/  S2UR UR4, SR_CTAID.Y ;  /* 0x00000000000479c3 */ /* 0x000e620000002600 */
[----:B0-----:R-:W-:-:S02]  /*00a0*/  ISETP.GT.U32.AND P0, PT, R11, 0xb, PT ;  /* 0x0000000b0b00780c */ /* 0x001fc40003f04070 */
[----:B------:R-:W-:Y:S02]  /*00b0*/  ISETP.GT.U32.AND P1, PT, R11, 0x3, PT ;  /* 0x000000030b00780c */ /* 0x000fe40003f24070 */
[C-C-:B---3--:R-:W-:Y:S02]  /*00c0*/  LOP3.LUT P3, RZ, R10.reuse, 0x3fc, R11.reuse, 0xc8, !PT ;  /* 0x000003fc0aff7812 */ /* 0x148fe4000786c80b */
[C---:B------:R-:W-:Y:S02]  /*00d0*/  ISETP.GT.U32.OR P0, PT, R10.reuse, 0x3, P0 ;  /* 0x000000030a00780c */ /* 0x040fe40000704470 */
[----:B------:R-:W-:Y:S01]  /*00e0*/  ISETP.GT.U32.OR P1, PT, R10, 0xb, P1 ;  /* 0x0000000b0a00780c */ /* 0x000fe20000f24470 */
[----:B--2---:R-:W-:Y:S01]  /*00f0*/  IMAD R7, R0, UR5, R11 ;  /* 0x0000000500077c24 */ /* 0x004fe2000f8e020b */
[----:B------:R-:W-:-:S04]  /*0100*/  VIMNMX.U32 R0, PT, PT, R10, R11, !PT ;  /* 0x0000000b0a007248 */ /* 0x000fc80007fe0000 */
[----:B------:R-:W-:Y:S02]  /*0110*/  SHF.L.U32 R3, R7, 0xd, RZ ;  /* 0x0000000d07037819 */ /* 0x000fe400000006ff */
[----:B------:R-:W-:Y:S01]  /*0120*/  ISETP.GT.U32.AND P2, PT, R0, 0xb, PT ;  /* 0x0000000b0000780c */ /* 0x000fe20003f44070 */
[----:B-1----:R-:W-:Y:S01]  /*0130*/  IMAD R8, R5, UR4, R10 ;  /* 0x0000000405087c24 */ /* 0x002fe2000f8e020a */
[----:B-----5:R-:W-:-:S04]  /*0140*/  LOP3.LUT R3, R3, R6, RZ, 0xfc, !PT ;  /* 0x0000000603037212 */ /* 0x020fc800078efcff */
[----:B------:R-:W-:-:S04]  /*0150*/  LEA R3, R8, R3, 0x3 ;  /* 0x0000000308037211 */ /* 0x000fc800078e18ff */
[----:B------:R-:W-:-:S04]  /*0160*/  IADD3 R2, P4, PT, R3, UR6, RZ ;  /* 0x0000000603027c10 */ /* 0x000fc8000ff9e0ff */
[----:B------:R-:W-:-:S05]  /*0170*/  LEA.HI.X.SX32 R3, R3, UR7, 0x1, P4 ;  /* 0x0000000703037c11 */ /* 0x000fca000a0f0eff */
[----:B----4-:R-:W2:Y:S04]  /*0180*/  @!P2 LDG.E.U8 R4, desc[UR8][R2.64] ;  /* 0x000000080204a981 */ /* 0x010ea8000c1e1100 */
[----:B------:R-:W3:Y:S04]  /*0190*/  @!P0 LDG.E.U8 R5, desc[UR8][R2.64+0x40] ;  /* 0x0000400802058981 */ /* 0x000ee8000c1e1100 */
[----:B------:R-:W4:Y:S04]  /*01a0*/  @!P1 LDG.E.U8 R12, desc[UR8][R2.64+0x10000] ;  /* 0x01000008020c9981 */ /* 0x000f28000c1e1100 */
[----:B------:R2:W5:Y:S01]  /*01b0*/  @!P3 LDG.E.U8 R14, desc[UR8][R2.64+0x10040] ;  /* 0x01004008020eb981 */ /* 0x000562000c1e1100 */
[----:B------:R-:W0:Y:S01]  /*01c0*/  S2UR UR6, SR_CgaCtaId ;  /* 0x00000000000679c3 */ /* 0x000e220000008800 */
[----:B------:R-:W-:-:S02]  /*01d0*/  UMOV UR4, 0x400 ;  /* 0x0000040000047882 */ /* 0x000fc40000000000 */
[----:B------:R-:W-:Y:S02]  /*01e0*/  UIADD3 UR5, UPT, UPT, UR4, 0x1200, URZ ;  /* 0x0000120004057890 */ /* 0x000fe4000fffe0ff */
[----:B0-----:R-:W-:Y:S02]  /*01f0*/  ULEA UR4, UR6, UR4, 0x18 ;  /* 0x0000000406047291 */ /* 0x001fe4000f8ec0ff */
[----:B------:R-:W-:-:S04]  /*0200*/  ULEA UR5, UR6, UR5, 0x18 ;  /* 0x0000000506057291 */ /* 0x000fc8000f8ec0ff */
[----:B------:R-:W-:Y:S02]  /*0210*/  LEA R0, R6, UR4, 0x2 ;  /* 0x0000000406007c11 */ /* 0x000fe4000f8e10ff */
[----:B------:R-:W-:-:S03]  /*0220*/  LEA R9, R11, UR5, 0x8 ;  /* 0x000000050b097c11 */ /* 0x000fc6000f8e40ff */
[----:B------:R-:W-:Y:S01]  /*0230*/  IMAD R0, R11, 0x180, R0 ;  /* 0x000001800b007824 */ /* 0x000fe200078e0200 */
[----:B------:R-:W-:Y:S02]  /*0240*/  VIMNMX.U32 R11, PT, PT, R8, R7, !PT ;  /* 0x00000007080b7248 */ /* 0x000fe40007fe0000 */
[----:B------:R-:W-:Y:S02]  /*0250*/  LEA R9, R10, R9, 0x5 ;  /* 0x000000090a097211 */ /* 0x000fe400078e28ff */
[----:B------:R-:W-:Y:S02]  /*0260*/  ISETP.GT.U32.AND P4, PT, R11, 0x3fb, PT ;  /* 0x000003fb0b00780c */ /* 0x000fe40003f84070 */
[----:B------:R-:W-:Y:S02]  /*0270*/  LEA R11, R6, R9, 0x2 ;  /* 0x00000009060b7211 */ /* 0x000fe400078e10ff */
[----:B------:R-:W-:-:S03]  /*0280*/  LEA R10, R10, R0, 0x5 ;  /* 0x000000000a0a7211 */ /* 0x000fc600078e28ff */
[----:B------:R0:W-:Y:S01]  /*0290*/  STS [R11], RZ ;  /* 0x000000ff0b007388 */ /* 0x0001e20000000800 */
[----:B--2---:R-:W-:Y:S02]  /*02a0*/  @!P2 I2FP.F32.U32 R3, R4 ;  /* 0x000000040003a245 */ /* 0x004fe40000201000 */
[----:B---3--:R-:W-:-:S03]  /*02b0*/  @!P0 I2FP.F32.U32 R5, R5 ;  /* 0x0000000500058245 */ /* 0x008fc60000201000 */
[----:B------:R0:W-:Y:S01]  /*02c0*/  @!P2 STS [R10], R3 ;  /* 0x000000030a00a388 */ /* 0x0001e20000000800 */
[----:B----4-:R-:W-:-:S03]  /*02d0*/  @!P1 I2FP.F32.U32 R13, R12 ;  /* 0x0000000c000d9245 */ /* 0x010fc60000201000 */
[----:B------:R0:W-:Y:S01]  /*02e0*/  @!P0 STS [R10+0x100], R5 ;  /* 0x000100050a008388 */ /* 0x0001e20000000800 */
[----:B-----5:R-:W-:-:S03]  /*02f0*/  @!P3 I2FP.F32.U32 R15, R14 ;  /* 0x0000000e000fb245 */ /* 0x020fc60000201000 */
[----:B------:R0:W-:Y:S04]  /*0300*/  @!P1 STS [R10+0xc00], R13 ;  /* 0x000c000d0a009388 */ /* 0x0001e80000000800 */
[----:B------:R0:W-:Y:S01]  /*0310*/  @!P3 STS [R10+0xd00], R15 ;  /* 0x000d000f0a00b388 */ /* 0x0001e20000000800 */
[----:B------:R-:W-:Y:S06]  /*0320*/  BAR.SYNC.DEFER_BLOCKING 0x0 ;  /* 0x0000000000007b1d */ /* 0x000fec0000010000 */
[----:B------:R-:W-:Y:S05]  /*0330*/  @P4 EXIT ;  /* 0x000000000000494d */ /* 0x000fea0003800000 */
[----:B0-----:R-:W0:Y:S02]  /*0340*/  S2R R13, SR_CTAID.X ;  /* 0x00000000000d7919 */ /* 0x001e240000002500 */
[----:B0-----:R-:W-:-:S04]  /*0350*/  SHF.L.U32 R23, R13, 0x3, RZ ;  /* 0x000000030d177819 */ /* 0x001fc800000006ff */
[----:B------:R-:W-:-:S13]  /*0360*/  ISETP.NE.AND P0, PT, R23, 0x7ffffff8, PT ;  /* 0x7ffffff81700780c */ /* 0x000fda0003f05270 */
[----:B------:R-:W-:Y:S05]  /*0370*/  @!P0 BRA `(.L_x_0) ;  /* 0x0000002800848947 */ /* 0x000fea0003800000 */
[----:B------:R-:W0:Y:S01]  /*0380*/  LDC.64 R4, c[0x0][0x388] ;  /* 0x0000e200ff047b82 */ /* 0x000e220000000a00 */
[----:B------:R-:W-:Y:S01]  /*0390*/  ISETP.GT.U32.AND P0, PT, R23, 0x7f, PT ;  /* 0x0000007f1700780c */ /* 0x000fe20003f04070 */
[----:B------:R-:W-:Y:S01]  /*03a0*/  IMAD R3, R13, 0x640, R6 ;  /* 0x000006400d037824 */ /* 0x000fe200078e0206 */
[C---:B------:R-:W-:Y:S02]  /*03b0*/  IADD3 R15, PT, PT, R23.reuse, 0x1, RZ ;  /* 0x00000001170f7810 */ /* 0x040fe40007ffe0ff */
[----:B------:R-:W-:-:S04]  /*03c0*/  IADD3 R0, PT, PT, R23, 0x8, RZ ;  /* 0x0000000817007810 */ /* 0x000fc80007ffe0ff */
[----:B------:R-:W-:Y:S01]  /*03d0*/  ISETP.GE.AND P1, PT, R15, R0, PT ;  /* 0x000000000f00720c */ /* 0x000fe20003f26270 */
[----:B0-----:R-:W-:-:S04]  /*03e0*/  IMAD.WIDE R2, R3, 0x4, R4 ;  /* 0x0000000403027825 */ /* 0x001fc800078e0204 */
[----:B------:R-:W-:Y:S08]  /*03f0*/  @P0 BRA `(.L_x_1) ;  /* 0x0000000400440947 */ /* 0x000ff00003800000 */
[----:B------:R-:W2:Y:S04]  /*0400*/  LDG.E R17, desc[UR8][R2.64] ;  /* 0x0000000802117981 */ /* 0x000ea8000c1e1900 */
[----:B------:R-:W3:Y:S04]  /*0410*/  LDG.E R18, desc[UR8][R2.64+0x20] ;  /* 0x0000200802127981 */ /* 0x000ee8000c1e1900 */
[----:B------:R-:W4:Y:S04]  /*0420*/  LDG.E R14, desc[UR8][R2.64+0x40] ;  /* 0x00004008020e7981 */ /* 0x000f28000c1e1900 */
[----:B------:R-:W5:Y:S04]  /*0430*/  LDG.E R24, desc[UR8][R2.64+0x60] ;  /* 0x0000600802187981 */ /* 0x000f68000c1e1900 */
[----:B------:R-:W5:Y:S04]  /*0440*/  LDG.E R25, desc[UR8][R2.64+0x80] ;  /* 0x0000800802197981 */ /* 0x000f68000c1e1900 */
[----:B------:R-:W5:Y:S04]  /*0450*/  LDG.E R22, desc[UR8][R2.64+0xa0] ;  /* 0x0000a00802167981 */ /* 0x000f68000c1e1900 */
[----:B------:R-:W5:Y:S04]  /*0460*/  LDG.E R12, desc[UR8][R2.64+0xc0] ;  /* 0x0000c008020c7981 */ /* 0x000f68000c1e1900 */
[----:B------:R-:W5:Y:S04]  /*0470*/  LDG.E R16, desc[UR8][R2.64+0xe0] ;  /* 0x0000e00802107981 */ /* 0x000f68000c1e1900 */
[----:B------:R-:W2:Y:S04]  /*0480*/  LDS R0, [R10] ;  /* 0x000000000a007984 */ /* 0x000ea80000000800 */
[----:B------:R-:W3:Y:S04]  /*0490*/  LDS R27, [R10+0x20] ;  /* 0x000020000a1b7984 */ /* 0x000ee80000000800 */
[----:B------:R-:W5:Y:S04]  /*04a0*/  LDG.E R21, desc[UR8][R2.64+0x100] ;  /* 0x0001000802157981 */ /* 0x000f68000c1e1900 */
[----:B------:R-:W5:Y:S04]  /*04b0*/  LDG.E R19, desc[UR8][R2.64+0x120] ;  /* 0x0001200802137981 */ /* 0x000f68000c1e1900 */
[----:B------:R-:W4:Y:S04]  /*04c0*/  LDS R26, [R10+0x40] ;  /* 0x000040000a1a7984 */ /* 0x000f280000000800 */
[----:B------:R-:W5:Y:S04]  /*04d0*/  LDG.E R20, desc[UR8][R2.64+0x140] ;  /* 0x0001400802147981 */ /* 0x000f68000c1e1900 */
[----:B------:R-:W-:Y:S01]  /*04e0*/  LDS R28, [R10+0x1c0] ;  /* 0x0001c0000a1c7984 */ /* 0x000fe20000000800 */
[----:B--2---:R-:W-:-:S03]  /*04f0*/  FFMA R0, R0, R17, RZ ;  /* 0x0000001100007223 */ /* 0x004fc600000000ff */
[----:B------:R-:W2:Y:S01]  /*0500*/  LDG.E R17, desc[UR8][R2.64+0x180] ;  /* 0x0001800802117981 */ /* 0x000ea2000c1e1900 */
[----:B---3--:R-:W-:-:S03]  /*0510*/  FFMA R27, R27, R18, R0 ;  /* 0x000000121b1b7223 */ /* 0x008fc60000000000 */
[----:B------:R-:W3:Y:S01]  /*0520*/  LDG.E R18, desc[UR8][R2.64+0x160] ;  /* 0x0001600802127981 */ /* 0x000ee2000c1e1900 */
[----:B----4-:R-:W-:-:S03]  /*0530*/  FFMA R27, R26, R14, R27 ;  /* 0x0000000e1a1b7223 */ /* 0x010fc6000000001b */
[----:B------:R-:W4:Y:S04]  /*0540*/  LDG.E R14, desc[UR8][R2.64+0x1a0] ;  /* 0x0001a008020e7981 */ /* 0x000f28000c1e1900 */
[----:B------:R-:W5:Y:S04]  /*0550*/  LDS R0, [R10+0x60] ;  /* 0x000060000a007984 */ /* 0x000f680000000800 */
[----:B------:R-:W-:Y:S01]  /*0560*/  LDS R26, [R10+0x1a0] ;  /* 0x0001a0000a1a7984 */ /* 0x000fe20000000800 */
[----:B-----5:R-:W-:-:S03]  /*0570*/  FFMA R0, R0, R24, R27 ;  /* 0x0000001800007223 */ /* 0x020fc6000000001b */
[----:B------:R-:W0:Y:S04]  /*0580*/  LDS R27, [R10+0x80] ;  /* 0x000080000a1b7984 */ /* 0x000e280000000800 */
[----:B------:R-:W1:Y:S01]  /*0590*/  LDS R24, [R10+0x180] ;  /* 0x000180000a187984 */ /* 0x000e620000000800 */
[----:B0-----:R-:W-:-:S03]  /*05a0*/  FFMA R25, R27, R25, R0 ;  /* 0x000000191b197223 */ /* 0x001fc60000000000 */
[----:B------:R-:W5:Y:S01]  /*05b0*/  LDG.E R0, desc[UR8][R2.64+0x1c0] ;  /* 0x0001c00802007981 */ /* 0x000f62000c1e1900 */
[----:B-1----:R-:W-:-:S03]  /*05c0*/  FFMA R25, R24, R22, R25 ;  /* 0x0000001618197223 */ /* 0x002fc60000000019 */
[----:B------:R-:W0:Y:S01]  /*05d0*/  LDS R22, [R10+0x1e0] ;  /* 0x0001e0000a167984 */ /* 0x000e220000000800 */
[----:B------:R-:W-:-:S03]  /*05e0*/  FFMA R25, R26, R12, R25 ;  /* 0x0000000c1a197223 */ /* 0x000fc60000000019 */
[----:B------:R-:W1:Y:S04]  /*05f0*/  LDS R24, [R10+0x200] ;  /* 0x000200000a187984 */ /* 0x000e680000000800 */
[----:B------:R-:W5:Y:S01]  /*0600*/  LDG.E R12, desc[UR8][R2.64+0x1e0] ;  /* 0x0001e008020c7981 */ /* 0x000f62000c1e1900 */
[----:B------:R-:W-:-:S03]  /*0610*/  FFMA R27, R28, R16, R25 ;  /* 0x000000101c1b7223 */ /* 0x000fc60000000019 */
[----:B------:R-:W1:Y:S04]  /*0620*/  LDS R25, [R10+0x300] ;  /* 0x000300000a197984 */ /* 0x000e680000000800 */
[----:B------:R-:W5:Y:S01]  /*0630*/  LDG.E R16, desc[UR8][R2.64+0x200] ;  /* 0x0002000802107981 */ /* 0x000f62000c1e1900 */
[----:B0-----:R-:W-:-:S03]  /*0640*/  FFMA R29, R22, R21, R27 ;  /* 0x00000015161d7223 */ /* 0x001fc6000000001b */
[----:B------:R-:W3:Y:S04]  /*0650*/  LDS R27, [R10+0x320] ;  /* 0x000320000a1b7984 */ /* 0x000ee80000000800 */
[----:B------:R-:W5:Y:S01]  /*0660*/  LDG.E R21, desc[UR8][R2.64+0x220] ;  /* 0x0002200802157981 */ /* 0x000f62000c1e1900 */
[----:B-1----:R-:W-:-:S03]  /*0670*/  FFMA R22, R24, R19, R29 ;  /* 0x0000001318167223 */ /* 0x002fc6000000001d */
[----:B------:R-:W2:Y:S04]  /*0680*/  LDS R24, [R10+0x340] ;  /* 0x000340000a187984 */ /* 0x000ea80000000800 */
[----:B------:R-:W5:Y:S01]  /*0690*/  LDG.E R19, desc[UR8][R2.64+0x240] ;  /* 0x0002400802137981 */ /* 0x000f62000c1e1900 */
[----:B------:R-:W-:-:S03]  /*06a0*/  FFMA R22, R25, R20, R22 ;  /* 0x0000001419167223 */ /* 0x000fc60000000016 */
[----:B------:R-:W4:Y:S04]  /*06b0*/  LDS R25, [R10+0x360] ;  /* 0x000360000a197984 */ /* 0x000f280000000800 */
[----:B------:R-:W5:Y:S04]  /*06c0*/  LDG.E R20, desc[UR8][R2.64+0x260] ;  /* 0x0002600802147981 */ /* 0x000f68000c1e1900 */
[----:B------:R-:W-:Y:S01]  /*06d0*/  LDS R29, [R10+0x4c0] ;  /* 0x0004c0000a1d7984 */ /* 0x000fe20000000800 */
[----:B---3--:R-:W-:-:S03]  /*06e0*/  FFMA R27, R27, R18, R22 ;  /* 0x000000121b1b7223 */ /* 0x008fc60000000016 */
[----:B------:R-:W3:Y:S04]  /*06f0*/  LDG.E R22, desc[UR8][R2.64+0x280] ;  /* 0x0002800802167981 */ /* 0x000ee8000c1e1900 */
[----:B------:R-:W3:Y:S01]  /*0700*/  LDG.E R18, desc[UR8][R2.64+0x2a0] ;  /* 0x0002a00802127981 */ /* 0x000ee2000c1e1900 */
[----:B--2---:R-:W-:-:S03]  /*0710*/  FFMA R26, R24, R17, R27 ;  /* 0x00000011181a7223 */ /* 0x004fc6000000001b */
[----:B------:R-:W2:Y:S01]  /*0720*/  LDG.E R24, desc[UR8][R2.64+0x2c0] ;  /* 0x0002c00802187981 */ /* 0x000ea2000c1e1900 */
[----:B----4-:R-:W-:-:S03]  /*0730*/  FFMA R25, R25, R14, R26 ;  /* 0x0000000e19197223 */ /* 0x010fc6000000001a */
[----:B------:R-:W4:Y:S04]  /*0740*/  LDG.E R17, desc[UR8][R2.64+0x2e0] ;  /* 0x0002e00802117981 */ /* 0x000f28000c1e1900 */
[----:B------:R-:W4:Y:S04]  /*0750*/  LDG.E R14, desc[UR8][R2.64+0x300] ;  /* 0x00030008020e7981 */ /* 0x000f28000c1e1900 */
[----:B------:R-:W5:Y:S04]  /*0760*/  LDS R26, [R10+0x380] ;  /* 0x000380000a1a7984 */ /* 0x000f680000000800 */
[----:B------:R-:W-:Y:S01]  /*0770*/  LDS R27, [R10+0x600] ;  /* 0x000600000a1b7984 */ /* 0x000fe20000000800 */
[----:B-----5:R-:W-:-:S03]  /*0780*/  FFMA R25, R26, R0, R25 ;  /* 0x000000001a197223 */ /* 0x020fc60000000019 */
[----:B------:R-:W0:Y:S04]  /*0790*/  LDS R0, [R10+0x480] ;  /* 0x000480000a007984 */ /* 0x000e280000000800 */
[----:B------:R-:W1:Y:S01]  /*07a0*/  LDS R26, [R10+0x4a0] ;  /* 0x0004a0000a1a7984 */ /* 0x000e620000000800 */
[----:B0-----:R-:W-:-:S03]  /*07b0*/  FFMA R25, R0, R12, R25 ;  /* 0x0000000c00197223 */ /* 0x001fc60000000019 */
[----:B------:R-:W0:Y:S01]  /*07c0*/  LDS R0, [R10+0x4e0] ;  /* 0x0004e0000a007984 */ /* 0x000e220000000800 */
[----:B-1----:R-:W-:-:S03]  /*07d0*/  FFMA R16, R26, R16, R25 ;  /* 0x000000101a107223 */ /* 0x002fc60000000019 */
[----:B------:R-:W1:Y:S01]  /*07e0*/  LDS R25, [R10+0x500] ;  /* 0x000500000a197984 */ /* 0x000e620000000800 */
[----:B------:R-:W-:-:S03]  /*07f0*/  FFMA R16, R29, R21, R16 ;  /* 0x000000151d107223 */ /* 0x000fc60000000010 */
[----:B------:R-:W5:Y:S04]  /*0800*/  LDS R29, [R10+0x620] ;  /* 0x000620000a1d7984 */ /* 0x000f680000000800 */
[----:B------:R-:W2:Y:S01]  /*0810*/  LDS R21, [R10+0x640] ;  /* 0x000640000a157984 */ /* 0x000ea20000000800 */
[----:B0-----:R-:W-:-:S03]  /*0820*/  FFMA R16, R0, R19, R16 ;  /* 0x0000001300107223 */ /* 0x001fc60000000010 */
[----:B------:R-:W4:Y:S04]  /*0830*/  LDS R0, [R10+0x660] ;  /* 0x000660000a007984 */ /* 0x000f280000000800 */
[----:B------:R-:W0:Y:S01]  /*0840*/  LDS R19, [R10+0x680] ;  /* 0x000680000a137984 */ /* 0x000e220000000800 */
[----:B-1----:R-:W-:Y:S01]  /*0850*/  FFMA R16, R25, R20, R16 ;  /* 0x0000001419107223 */ /* 0x002fe20000000010 */
[----:B------:R-:W-:Y:S03]  /*0860*/  BSSY.RECONVERGENT B0, `(.L_x_1) ;  /* 0x000000a000007945 */ /* 0x000fe60003800200 */
[----:B---3--:R-:W-:-:S04]  /*0870*/  FFMA R16, R27, R22, R16 ;  /* 0x000000161b107223 */ /* 0x008fc80000000010 */
[----:B-----5:R-:W-:-:S04]  /*0880*/  FFMA R16, R29, R18, R16 ;  /* 0x000000121d107223 */ /* 0x020fc80000000010 */
[----:B--2---:R-:W-:-:S04]  /*0890*/  FFMA R21, R21, R24, R16 ;  /* 0x0000001815157223 */ /* 0x004fc80000000010 */
[----:B----4-:R-:W-:-:S04]  /*08a0*/  FFMA R0, R0, R17, R21 ;  /* 0x0000001100007223 */ /* 0x010fc80000000015 */
[----:B0-----:R-:W-:-:S07]  /*08b0*/  FFMA R19, R19, R14, R0 ;  /* 0x0000000e13137223 */ /* 0x001fce0000000000 */
.L_x_2:
[----:B------:R-:W0:Y:S02]  /*08c0*/  LDS R16, [R9] ;  /* 0x0000000009107984 */ /* 0x000e240000000800 */
[----:B0-----:R-:W-:-:S05]  /*08d0*/  FADD R17, R19, R16 ;  /* 0x0000001013117221 */ /* 0x001fca0000000000 */
[----:B------:R-:W0:Y:S02]  /*08e0*/  ATOMS.CAST.SPIN P0, [R9], R16, R17 ;  /* 0x000000100900758d */ /* 0x000e240001800011 */
[----:B0-----:R-:W-:Y:S05]  /*08f0*/  @!P0 BRA `(.L_x_2) ;  /* 0xfffffffc00f08947 */ /* 0x001fea000383ffff */
[----:B------:R-:W-:Y:S05]  /*0900*/  BSYNC.RECONVERGENT B0 ;  /* 0x0000000000007941 */ /* 0x000fea0003800200 */
.L_x_1:
[----:B------:R-:W-:Y:S05]  /*0910*/  @P1 BRA `(.L_x_0) ;  /* 0x00000024001c1947 */ /* 0x000fea0003800000 */
[C---:B------:R-:W-:Y:S02]  /*0920*/  ISETP.GT.U32.AND P6, PT, R23.reuse, 0x7e, PT ;  /* 0x0000007e1700780c */ /* 0x040fe40003fc4070 */
[C---:B------:R-:W-:Y:S02]  /*0930*/  ISETP.GT.U32.AND P0, PT, R23.reuse, 0x7d, PT ;  /* 0x0000007d1700780c */ /* 0x040fe40003f04070 */
[C---:B------:R-:W-:Y:S02]  /*0940*/  ISETP.GT.U32.AND P1, PT, R23.reuse, 0x7c, PT ;  /* 0x0000007c1700780c */ /* 0x040fe40003f24070 */
[C---:B------:R-:W-:Y:S02]  /*0950*/  ISETP.GT.U32.AND P2, PT, R23.reuse, 0x7b, PT ;  /* 0x0000007b1700780c */ /* 0x040fe40003f44070 */
[C---:B------:R-:W-:Y:S02]  /*0960*/  ISETP.GT.U32.AND P3, PT, R23.reuse, 0x7a, PT ;  /* 0x0000007a1700780c */ /* 0x040fe40003f64070 */
[----:B------:R-:W-:-:S02]  /*0970*/  ISETP.GT.U32.AND P4, PT, R23, 0x79, PT ;  /* 0x000000791700780c */ /* 0x000fc40003f84070 */
[----:B------:R-:W-:Y:S01]  /*0980*/  ISETP.GT.U32.AND P5, PT, R23, 0x78, PT ;  /* 0x000000781700780c */ /* 0x000fe20003fa4070 */
[----:B------:R-:W-:-:S12]  /*0990*/  @P6 BRA `(.L_x_3) ;  /* 0x00000004004c6947 */ /* 0x000fd80003800000 */
[----:B------:R-:W-:Y:S01]  /*09a0*/  IMAD R15, R15, 0xc8, R6 ;  /* 0x000000c80f0f7824 */ /* 0x000fe200078e0206 */
[----:B------:R-:W0:Y:S03]  /*09b0*/  LDS R0, [R10] ;  /* 0x000000000a007984 */ /* 0x000e260000000800 */
[----:B------:R-:W-:Y:S01]  /*09c0*/  IMAD.WIDE.U32 R4, R15, 0x4, R4 ;  /* 0x000000040f047825 */ /* 0x000fe200078e0004 */
[----:B------:R-:W1:Y:S04]  /*09d0*/  LDS R16, [R10+0x20] ;  /* 0x000020000a107984 */ /* 0x000e680000000800 */
[----:B------:R-:W0:Y:S04]  /*09e0*/  LDG.E R25, desc[UR8][R4.64] ;  /* 0x0000000804197981 */ /* 0x000e28000c1e1900 */
[----:B------:R-:W1:Y:S04]  /*09f0*/  LDG.E R26, desc[UR8][R4.64+0x20] ;  /* 0x00002008041a7981 */ /* 0x000e68000c1e1900 */
        /* <DEDUP_REMOVED lines=8> */
[----:B------:R-:W5:Y:S04]  /*0a80*/  LDG.E R14, desc[UR8][R4.64+0x140] ;  /* 0x00014008040e7981 */ /* 0x000f68000c1e1900 */
[----:B------:R-:W5:Y:S04]  /*0a90*/  LDG.E R15, desc[UR8][R4.64+0x160] ;  /* 0x00016008040f7981 */ /* 0x000f68000c1e1900 */
[----:B------:R-:W2:Y:S04]  /*0aa0*/  LDS R24, [R10+0x40] ;  /* 0x000040000a187984 */ /* 0x000ea80000000800 */
[----:B------:R-:W-:Y:S04]  /*0ab0*/  LDS R27, [R10+0x1e0] ;  /* 0x0001e0000a1b7984 */ /* 0x000fe80000000800 */
[----:B------:R-:W-:Y:S04]  /*0ac0*/  LDS R28, [R10+0x360] ;  /* 0x000360000a1c7984 */ /* 0x000fe80000000800 */
[----:B------:R-:W-:Y:S01]  /*0ad0*/  LDS R29, [R10+0x380] ;  /* 0x000380000a1d7984 */ /* 0x000fe20000000800 */
[----:B0-----:R-:W-:-:S03]  /*0ae0*/  FFMA R25, R0, R25, RZ ;  /* 0x0000001900197223 */ /* 0x001fc600000000ff */
[----:B------:R-:W3:Y:S01]  /*0af0*/  LDS R0, [R10+0x60] ;  /* 0x000060000a007984 */ /* 0x000ee20000000800 */
[----:B-1----:R-:W-:-:S03]  /*0b00*/  FFMA R25, R16, R26, R25 ;  /* 0x0000001a10197223 */ /* 0x002fc60000000019 */
[----:B------:R-:W4:Y:S01]  /*0b10*/  LDS R26, [R10+0x80] ;  /* 0x000080000a1a7984 */ /* 0x000f220000000800 */
[----:B--2---:R-:W-:-:S03]  /*0b20*/  FFMA R23, R24, R23, R25 ;  /* 0x0000001718177223 */ /* 0x004fc60000000019 */
[----:B------:R-:W2:Y:S04]  /*0b30*/  LDG.E R16, desc[UR8][R4.64+0x180] ;  /* 0x0001800804107981 */ /* 0x000ea8000c1e1900 */
[----:B------:R-:W5:Y:S04]  /*0b40*/  LDS R24, [R10+0x180] ;  /* 0x000180000a187984 */ /* 0x000f680000000800 */
[----:B------:R-:W-:Y:S01]  /*0b50*/  LDS R25, [R10+0x1c0] ;  /* 0x0001c0000a197984 */ /* 0x000fe20000000800 */
[----:B---3--:R-:W-:-:S03]  /*0b60*/  FFMA R21, R0, R21, R23 ;  /* 0x0000001500157223 */ /* 0x008fc60000000017 */
[----:B------:R-:W0:Y:S04]  /*0b70*/  LDS R23, [R10+0x1a0] ;  /* 0x0001a0000a177984 */ /* 0x000e280000000800 */
[----:B------:R-:W3:Y:S01]  /*0b80*/  LDG.E R0, desc[UR8][R4.64+0x1a0] ;  /* 0x0001a00804007981 */ /* 0x000ee2000c1e1900 */
[----:B----4-:R-:W-:-:S03]  /*0b90*/  FFMA R21, R26, R17, R21 ;  /* 0x000000111a157223 */ /* 0x010fc60000000015 */
[----:B------:R-:W4:Y:S01]  /*0ba0*/  LDG.E R17, desc[UR8][R4.64+0x1c0] ;  /* 0x0001c00804117981 */ /* 0x000f22000c1e1900 */
[----:B-----5:R-:W-:-:S03]  /*0bb0*/  FFMA R24, R24, R19, R21 ;  /* 0x0000001318187223 */ /* 0x020fc60000000015 */
[----:B------:R-:W5:Y:S04]  /*0bc0*/  LDG.E R19, desc[UR8][R4.64+0x1e0] ;  /* 0x0001e00804137981 */ /* 0x000f68000c1e1900 */
[----:B------:R-:W1:Y:S01]  /*0bd0*/  LDS R21, [R10+0x200] ;  /* 0x000200000a157984 */ /* 0x000e620000000800 */
[----:B0-----:R-:W-:-:S03]  /*0be0*/  FFMA R24, R23, R20, R24 ;  /* 0x0000001417187223 */ /* 0x001fc60000000018 */
[----:B------:R-:W5:Y:S01]  /*0bf0*/  LDG.E R20, desc[UR8][R4.64+0x200] ;  /* 0x0002000804147981 */ /* 0x000f62000c1e1900 */
[----:B------:R-:W-:-:S03]  /*0c00*/  FFMA R26, R25, R22, R24 ;  /* 0x00000016191a7223 */ /* 0x000fc60000000018 */
[----:B------:R-:W0:Y:S04]  /*0c10*/  LDS R23, [R10+0x300] ;  /* 0x000300000a177984 */ /* 0x000e280000000800 */
[----:B------:R-:W5:Y:S04]  /*0c20*/  LDG.E R24, desc[UR8][R4.64+0x220] ;  /* 0x0002200804187981 */ /* 0x000f68000c1e1900 */
[----:B------:R-:W5:Y:S01]  /*0c30*/  LDG.E R22, desc[UR8][R4.64+0x240] ;  /* 0x0002400804167981 */ /* 0x000f62000c1e1900 */
[----:B------:R-:W-:-:S03]  /*0c40*/  FFMA R26, R27, R18, R26 ;  /* 0x000000121b1a7223 */ /* 0x000fc6000000001a */
[----:B------:R-:W5:Y:S01]  /*0c50*/  LDG.E R25, desc[UR8][R4.64+0x260] ;  /* 0x0002600804197981 */ /* 0x000f62000c1e1900 */
[----:B-1----:R-:W-:-:S03]  /*0c60*/  FFMA R26, R21, R12, R26 ;  /* 0x0000000c151a7223 */ /* 0x002fc6000000001a */
[----:B------:R-:W5:Y:S04]  /*0c70*/  LDG.E R18, desc[UR8][R4.64+0x280] ;  /* 0x0002800804127981 */ /* 0x000f68000c1e1900 */
[----:B------:R-:W5:Y:S04]  /*0c80*/  LDG.E R21, desc[UR8][R4.64+0x2a0] ;  /* 0x0002a00804157981 */ /* 0x000f68000c1e1900 */
[----:B------:R-:W5:Y:S04]  /*0c90*/  LDG.E R12, desc[UR8][R4.64+0x2c0] ;  /* 0x0002c008040c7981 */ /* 0x000f68000c1e1900 */
[----:B------:R-:W1:Y:S01]  /*0ca0*/  LDS R27, [R10+0x320] ;  /* 0x000320000a1b7984 */ /* 0x000e620000000800 */
[----:B0-----:R-:W-:-:S03]  /*0cb0*/  FFMA R26, R23, R14, R26 ;  /* 0x0000000e171a7223 */ /* 0x001fc6000000001a */
[----:B------:R-:W5:Y:S04]  /*0cc0*/  LDG.E R14, desc[UR8][R4.64+0x2e0] ;  /* 0x0002e008040e7981 */ /* 0x000f68000c1e1900 */
[----:B------:R0:W5:Y:S01]  /*0cd0*/  LDG.E R23, desc[UR8][R4.64+0x300] ;  /* 0x0003000804177981 */ /* 0x000162000c1e1900 */
[----:B------:R-:W-:Y:S03]  /*0ce0*/  BSSY.RECONVERGENT B0, `(.L_x_3) ;  /* 0x000001e000007945 */ /* 0x000fe60003800200 */
[----:B0-----:R-:W-:Y:S04]  /*0cf0*/  LDS R5, [R10+0x4e0] ;  /* 0x0004e0000a057984 */ /* 0x001fe80000000800 */
[----:B------:R-:W-:Y:S01]  /*0d00*/  LDS R4, [R10+0x620] ;  /* 0x000620000a047984 */ /* 0x000fe20000000800 */
[----:B-1----:R-:W-:-:S03]  /*0d10*/  FFMA R15, R27, R15, R26 ;  /* 0x0000000f1b0f7223 */ /* 0x002fc6000000001a */
[----:B------:R-:W2:Y:S04]  /*0d20*/  LDS R26, [R10+0x340] ;  /* 0x000340000a1a7984 */ /* 0x000ea80000000800 */
[----:B------:R-:W-:Y:S01]  /*0d30*/  LDS R27, [R10+0x4a0] ;  /* 0x0004a0000a1b7984 */ /* 0x000fe20000000800 */
[----:B--2---:R-:W-:-:S03]  /*0d40*/  FFMA R15, R26, R16, R15 ;  /* 0x000000101a0f7223 */ /* 0x004fc6000000000f */
[----:B------:R-:W5:Y:S01]  /*0d50*/  LDS R16, [R10+0x480] ;  /* 0x000480000a107984 */ /* 0x000f620000000800 */
[----:B---3--:R-:W-:-:S03]  /*0d60*/  FFMA R0, R28, R0, R15 ;  /* 0x000000001c007223 */ /* 0x008fc6000000000f */
[----:B------:R-:W0:Y:S01]  /*0d70*/  LDS R15, [R10+0x4c0] ;  /* 0x0004c0000a0f7984 */ /* 0x000e220000000800 */
[----:B----4-:R-:W-:-:S03]  /*0d80*/  FFMA R17, R29, R17, R0 ;  /* 0x000000111d117223 */ /* 0x010fc60000000000 */
[----:B------:R-:W1:Y:S01]  /*0d90*/  LDS R0, [R10+0x500] ;  /* 0x000500000a007984 */ /* 0x000e620000000800 */
[----:B-----5:R-:W-:-:S03]  /*0da0*/  FFMA R16, R16, R19, R17 ;  /* 0x0000001310107223 */ /* 0x020fc60000000011 */
[----:B------:R-:W2:Y:S04]  /*0db0*/  LDS R17, [R10+0x600] ;  /* 0x000600000a117984 */ /* 0x000ea80000000800 */
[----:B------:R-:W-:Y:S01]  /*0dc0*/  LDS R19, [R10+0x660] ;  /* 0x000660000a137984 */ /* 0x000fe20000000800 */
[----:B------:R-:W-:-:S03]  /*0dd0*/  FFMA R20, R27, R20, R16 ;  /* 0x000000141b147223 */ /* 0x000fc60000000010 */
[----:B------:R-:W3:Y:S04]  /*0de0*/  LDS R27, [R10+0x640] ;  /* 0x000640000a1b7984 */ /* 0x000ee80000000800 */
[----:B------:R-:W4:Y:S01]  /*0df0*/  LDS R16, [R10+0x680] ;  /* 0x000680000a107984 */ /* 0x000f220000000800 */
[----:B0-----:R-:W-:-:S04]  /*0e00*/  FFMA R20, R15, R24, R20 ;  /* 0x000000180f147223 */ /* 0x001fc80000000014 */
[----:B------:R-:W-:-:S04]  /*0e10*/  FFMA R5, R5, R22, R20 ;  /* 0x0000001605057223 */ /* 0x000fc80000000014 */
[----:B-1----:R-:W-:-:S04]  /*0e20*/  FFMA R0, R0, R25, R5 ;  /* 0x0000001900007223 */ /* 0x002fc80000000005 */
[----:B--2---:R-:W-:-:S04]  /*0e30*/  FFMA R17, R17, R18, R0 ;  /* 0x0000001211117223 */ /* 0x004fc80000000000 */
[----:B------:R-:W-:-:S04]  /*0e40*/  FFMA R4, R4, R21, R17 ;  /* 0x0000001504047223 */ /* 0x000fc80000000011 */
[----:B---3--:R-:W-:-:S04]  /*0e50*/  FFMA R4, R27, R12, R4 ;  /* 0x0000000c1b047223 */ /* 0x008fc80000000004 */
[----:B------:R-:W-:-:S04]  /*0e60*/  FFMA R19, R19, R14, R4 ;  /* 0x0000000e13137223 */ /* 0x000fc80000000004 */
[----:B----4-:R-:W-:-:S07]  /*0e70*/  FFMA R19, R16, R23, R19 ;  /* 0x0000001710137223 */ /* 0x010fce0000000013 */
.L_x_4:
[----:B------:R-:W0:Y:S02]  /*0e80*/  LDS R4, [R9+0x4] ;  /* 0x0000040009047984 */ /* 0x000e240000000800 */
[----:B0-----:R-:W-:-:S05]  /*0e90*/  FADD R5, R19, R4 ;  /* 0x0000000413057221 */ /* 0x001fca0000000000 */
[----:B------:R-:W0:Y:S02]  /*0ea0*/  ATOMS.CAST.SPIN P6, [R9+0x4], R4, R5 ;  /* 0x000004040900758d */ /* 0x000e2400018c0005 */
[----:B0-----:R-:W-:Y:S05]  /*0eb0*/  @!P6 BRA `(.L_x_4) ;  /* 0xfffffffc00f0e947 */ /* 0x001fea000383ffff */
[----:B------:R-:W-:Y:S05]  /*0ec0*/  BSYNC.RECONVERGENT B0 ;  /* 0x0000000000007941 */ /* 0x000fea0003800200 */
.L_x_3:
[----:B------:R-:W-:Y:S05]  /*0ed0*/  @P0 BRA `(.L_x_5) ;  /* 0x0000000400440947 */ /* 0x000fea0003800000 */
        /* <DEDUP_REMOVED lines=14> */
[----:B------:R-:W4:Y:S04]  /*0fc0*/  LDS R21, [R10+0x40] ;  /* 0x000040000a157984 */ /* 0x000f280000000800 */
[----:B------:R-:W5:Y:S04]  /*0fd0*/  LDS R17, [R10+0x60] ;  /* 0x000060000a117984 */ /* 0x000f680000000800 */
[----:B------:R-:W5:Y:S04]  /*0fe0*/  LDG.E R5, desc[UR8][R2.64+0x7c0] ;  /* 0x0007c00802057981 */ /* 0x000f68000c1e1900 */
[----:B------:R-:W-:Y:S01]  /*0ff0*/  LDS R27, [R10+0x340] ;  /* 0x000340000a1b7984 */ /* 0x000fe20000000800 */
[----:B--2---:R-:W-:-:S03]  /*1000*/  FFMA R0, R0, R19, RZ ;  /* 0x0000001300007223 */ /* 0x004fc600000000ff */
[----:B------:R-:W0:Y:S01]  /*1010*/  LDS R19, [R10+0x80] ;  /* 0x000080000a137984 */ /* 0x000e220000000800 */
[----:B---3--:R-:W-:-:S03]  /*1020*/  FFMA R28, R23, R25, R0 ;  /* 0x00000019171c7223 */ /* 0x008fc60000000000 */
[----:B------:R-:W1:Y:S04]  /*1030*/  LDS R23, [R10+0x180] ;  /* 0x000180000a177984 */ /* 0x000e680000000800 */
[----:B------:R-:W2:Y:S01]  /*1040*/  LDG.E R0, desc[UR8][R2.64+0x7e0] ;  /* 0x0007e00802007981 */ /* 0x000ea2000c1e1900 */
[----:B----4-:R-:W-:-:S03]  /*1050*/  FFMA R28, R21, R16, R28 ;  /* 0x00000010151c7223 */ /* 0x010fc6000000001c */
[----:B------:R-:W3:Y:S04]  /*1060*/  LDS R25, [R10+0x1a0] ;  /* 0x0001a0000a197984 */ /* 0x000ee80000000800 */
[----:B------:R-:W4:Y:S01]  /*1070*/  LDG.E R16, desc[UR8][R2.64+0x800] ;  /* 0x0008000802107981 */ /* 0x000f22000c1e1900 */
[----:B-----5:R-:W-:-:S03]  /*1080*/  FFMA R26, R17, R26, R28 ;  /* 0x0000001a111a7223 */ /* 0x020fc6000000001c */
[----:B------:R-:W5:Y:S04]  /*1090*/  LDS R21, [R10+0x1c0] ;  /* 0x0001c0000a157984 */ /* 0x000f680000000800 */
[----:B------:R-:W4:Y:S01]  /*10a0*/  LDG.E R17, desc[UR8][R2.64+0x820] ;  /* 0x0008200802117981 */ /* 0x000f22000c1e1900 */
[----:B0-----:R-:W-:-:S03]  /*10b0*/  FFMA R26, R19, R18, R26 ;  /* 0x00000012131a7223 */ /* 0x001fc6000000001a */
[----:B------:R-:W0:Y:S01]  /*10c0*/  LDS R19, [R10+0x1e0] ;  /* 0x0001e0000a137984 */ /* 0x000e220000000800 */
[----:B-1----:R-:W-:-:S03]  /*10d0*/  FFMA R26, R23, R22, R26 ;  /* 0x00000016171a7223 */ /* 0x002fc6000000001a */
[----:B------:R-:W4:Y:S04]  /*10e0*/  LDG.E R18, desc[UR8][R2.64+0x840] ;  /* 0x0008400802127981 */ /* 0x000f28000c1e1900 */
[----:B------:R-:W1:Y:S04]  /*10f0*/  LDS R23, [R10+0x200] ;  /* 0x000200000a177984 */ /* 0x000e680000000800 */
[----:B------:R-:W4:Y:S01]  /*1100*/  LDG.E R22, desc[UR8][R2.64+0x860] ;  /* 0x0008600802167981 */ /* 0x000f22000c1e1900 */
[----:B---3--:R-:W-:-:S03]  /*1110*/  FFMA R26, R25, R24, R26 ;  /* 0x00000018191a7223 */ /* 0x008fc6000000001a */
[----:B------:R-:W3:Y:S04]  /*1120*/  LDG.E R25, desc[UR8][R2.64+0x880] ;  /* 0x0008800802197981 */ /* 0x000ee8000c1e1900 */
[----:B------:R-:W3:Y:S01]  /*1130*/  LDG.E R24, desc[UR8][R2.64+0x8a0] ;  /* 0x0008a00802187981 */ /* 0x000ee2000c1e1900 */
[----:B-----5:R-:W-:-:S03]  /*1140*/  FFMA R26, R21, R20, R26 ;  /* 0x00000014151a7223 */ /* 0x020fc6000000001a */
[----:B------:R-:W5:Y:S04]  /*1150*/  LDG.E R21, desc[UR8][R2.64+0x8c0] ;  /* 0x0008c00802157981 */ /* 0x000f68000c1e1900 */
[----:B------:R-:W5:Y:S01]  /*1160*/  LDG.E R20, desc[UR8][R2.64+0x8e0] ;  /* 0x0008e00802147981 */ /* 0x000f62000c1e1900 */
[----:B0-----:R-:W-:-:S03]  /*1170*/  FFMA R26, R19, R14, R26 ;  /* 0x0000000e131a7223 */ /* 0x001fc6000000001a */
[----:B------:R-:W5:Y:S04]  /*1180*/  LDG.E R19, desc[UR8][R2.64+0x900] ;  /* 0x0009000802137981 */ /* 0x000f68000c1e1900 */
[----:B------:R-:W5:Y:S01]  /*1190*/  LDG.E R14, desc[UR8][R2.64+0x920] ;  /* 0x00092008020e7981 */ /* 0x000f62000c1e1900 */
[----:B-1----:R-:W-:-:S03]  /*11a0*/  FFMA R23, R23, R12, R26 ;  /* 0x0000000c17177223 */ /* 0x002fc6000000001a */
[----:B------:R-:W5:Y:S01]  /*11b0*/  LDG.E R12, desc[UR8][R2.64+0x940] ;  /* 0x00094008020c7981 */ /* 0x000f62000c1e1900 */
[----:B------:R-:W-:Y:S03]  /*11c0*/  BSSY.RECONVERGENT B0, `(.L_x_5) ;  /* 0x0000022000007945 */ /* 0x000fe60003800200 */
[----:B------:R-:W0:Y:S02]  /*11d0*/  LDS R26, [R10+0x300] ;  /* 0x000300000a1a7984 */ /* 0x000e240000000800 */
[----:B0-----:R-:W-:Y:S02]  /*11e0*/  FFMA R4, R26, R4, R23 ;  /* 0x000000041a047223 */ /* 0x001fe40000000017 */
[----:B------:R-:W0:Y:S04]  /*11f0*/  LDS R23, [R10+0x320] ;  /* 0x000320000a177984 */ /* 0x000e280000000800 */
[----:B------:R-:W2:Y:S01]  /*1200*/  LDS R26, [R10+0x360] ;  /* 0x000360000a1a7984 */ /* 0x000ea20000000800 */
[----:B0-----:R-:W-:-:S03]  /*1210*/  FFMA R4, R23, R15, R4 ;  /* 0x0000000f17047223 */ /* 0x001fc60000000004 */
[----:B------:R-:W4:Y:S01]  /*1220*/  LDS R23, [R10+0x380] ;  /* 0x000380000a177984 */ /* 0x000f220000000800 */
[----:B------:R-:W-:-:S03]  /*1230*/  FFMA R27, R27, R5, R4 ;  /* 0x000000051b1b7223 */ /* 0x000fc60000000004 */
[----:B------:R-:W0:Y:S04]  /*1240*/  LDS R4, [R10+0x480] ;  /* 0x000480000a047984 */ /* 0x000e280000000800 */
[----:B------:R-:W1:Y:S04]  /*1250*/  LDS R5, [R10+0x4a0] ;  /* 0x0004a0000a057984 */ /* 0x000e680000000800 */
[----:B------:R-:W1:Y:S01]  /*1260*/  LDS R15, [R10+0x4c0] ;  /* 0x0004c0000a0f7984 */ /* 0x000e620000000800 */
[----:B--2---:R-:W-:-:S03]  /*1270*/  FFMA R26, R26, R0, R27 ;  /* 0x000000001a1a7223 */ /* 0x004fc6000000001b */
[----:B------:R-:W3:Y:S01]  /*1280*/  LDS R0, [R10+0x4e0] ;  /* 0x0004e0000a007984 */ /* 0x000ee20000000800 */
[----:B----4-:R-:W-:-:S03]  /*1290*/  FFMA R27, R23, R16, R26 ;  /* 0x00000010171b7223 */ /* 0x010fc6000000001a */
[----:B------:R-:W2:Y:S04]  /*12a0*/  LDS R23, [R10+0x500] ;  /* 0x000500000a177984 */ /* 0x000ea80000000800 */
[----:B------:R-:W5:Y:S01]  /*12b0*/  LDS R16, [R10+0x600] ;  /* 0x000600000a107984 */ /* 0x000f620000000800 */
[----:B0-----:R-:W-:-:S03]  /*12c0*/  FFMA R26, R4, R17, R27 ;  /* 0x00000011041a7223 */ /* 0x001fc6000000001b */
[----:B------:R-:W0:Y:S04]  /*12d0*/  LDS R17, [R10+0x620] ;  /* 0x000620000a117984 */ /* 0x000e280000000800 */
[----:B------:R-:W4:Y:S04]  /*12e0*/  LDS R4, [R10+0x640] ;  /* 0x000640000a047984 */ /* 0x000f280000000800 */
[----:B------:R-:W4:Y:S01]  /*12f0*/  LDS R27, [R10+0x660] ;  /* 0x000660000a1b7984 */ /* 0x000f220000000800 */
[----:B-1----:R-:W-:-:S03]  /*1300*/  FFMA R18, R5, R18, R26 ;  /* 0x0000001205127223 */ /* 0x002fc6000000001a */
[----:B------:R-:W1:Y:S01]  /*1310*/  LDS R5, [R10+0x680] ;  /* 0x000680000a057984 */ /* 0x000e620000000800 */
[----:B------:R-:W-:-:S04]  /*1320*/  FFMA R15, R15, R22, R18 ;  /* 0x000000160f0f7223 */ /* 0x000fc80000000012 */
[----:B---3--:R-:W-:-:S04]  /*1330*/  FFMA R0, R0, R25, R15 ;  /* 0x0000001900007223 */ /* 0x008fc8000000000f */
[----:B--2---:R-:W-:-:S04]  /*1340*/  FFMA R23, R23, R24, R0 ;  /* 0x0000001817177223 */ /* 0x004fc80000000000 */
[----:B-----5:R-:W-:-:S04]  /*1350*/  FFMA R16, R16, R21, R23 ;  /* 0x0000001510107223 */ /* 0x020fc80000000017 */
[----:B0-----:R-:W-:-:S04]  /*1360*/  FFMA R17, R17, R20, R16 ;  /* 0x0000001411117223 */ /* 0x001fc80000000010 */
[----:B----4-:R-:W-:-:S04]  /*1370*/  FFMA R4, R4, R19, R17 ;  /* 0x0000001304047223 */ /* 0x010fc80000000011 */
[----:B------:R-:W-:-:S04]  /*1380*/  FFMA R4, R27, R14, R4 ;  /* 0x0000000e1b047223 */ /* 0x000fc80000000004 */
[----:B-1----:R-:W-:-:S07]  /*1390*/  FFMA R5, R5, R12, R4 ;  /* 0x0000000c05057223 */ /* 0x002fce0000000004 */
.L_x_6:
[----:B------:R-:W0:Y:S02]  /*13a0*/  LDS R14, [R9+0x8] ;  /* 0x00000800090e7984 */ /* 0x000e240000000800 */
[----:B0-----:R-:W-:-:S05]  /*13b0*/  FADD R15, R5, R14 ;  /* 0x0000000e050f7221 */ /* 0x001fca0000000000 */
[----:B------:R-:W0:Y:S02]  /*13c0*/  ATOMS.CAST.SPIN P0, [R9+0x8], R14, R15 ;  /* 0x0000080e0900758d */ /* 0x000e24000180000f */
[----:B0-----:R-:W-:Y:S05]  /*13d0*/  @!P0 BRA `(.L_x_6) ;  /* 0xfffffffc00f08947 */ /* 0x001fea000383ffff */
[----:B------:R-:W-:Y:S05]  /*13e0*/  BSYNC.RECONVERGENT B0 ;  /* 0x0000000000007941 */ /* 0x000fea0003800200 */
.L_x_5:
        /* <DEDUP_REMOVED lines=77> */
.L_x_8:
[----:B------:R-:W0:Y:S02]  /*18c0*/  LDS R14, [R9+0xc] ;  /* 0x00000c00090e7984 */ /* 0x000e240000000800 */
[----:B0-----:R-:W-:-:S05]  /*18d0*/  FADD R15, R5, R14 ;  /* 0x0000000e050f7221 */ /* 0x001fca0000000000 */
[----:B------:R-:W0:Y:S02]  /*18e0*/  ATOMS.CAST.SPIN P0, [R9+0xc], R14, R15 ;  /* 0x00000c0e0900758d */ /* 0x000e24000180000f */
[----:B0-----:R-:W-:Y:S05]  /*18f0*/  @!P0 BRA `(.L_x_8) ;  /* 0xfffffffc00f08947 */ /* 0x001fea000383ffff */
[----:B------:R-:W-:Y:S05]  /*1900*/  BSYNC.RECONVERGENT B0 ;  /* 0x0000000000007941 */ /* 0x000fea0003800200 */
.L_x_7:
        /* <DEDUP_REMOVED lines=77> */
.L_x_10:
[----:B------:R-:W0:Y:S02]  /*1de0*/  LDS R14, [R9+0x10] ;  /* 0x00001000090e7984 */ /* 0x000e240000000800 */
[----:B0-----:R-:W-:-:S05]  /*1df0*/  FADD R15, R5, R14 ;  /* 0x0000000e050f7221 */ /* 0x001fca0000000000 */
[----:B------:R-:W0:Y:S02]  /*1e00*/  ATOMS.CAST.SPIN P0, [R9+0x10], R14, R15 ;  /* 0x0000100e0900758d */ /* 0x000e24000180000f */
[----:B0-----:R-:W-:Y:S05]  /*1e10*/  @!P0 BRA `(.L_x_10) ;  /* 0xfffffffc00f08947 */ /* 0x001fea000383ffff */
[----:B------:R-:W-:Y:S05]  /*1e20*/  BSYNC.RECONVERGENT B0 ;  /* 0x0000000000007941 */ /* 0x000fea0003800200 */
.L_x_9:
        /* <DEDUP_REMOVED lines=77> */
.L_x_12:
[----:B------:R-:W0:Y:S02]  /*2300*/  LDS R14, [R9+0x14] ;  /* 0x00001400090e7984 */ /* 0x000e240000000800 */
[----:B0-----:R-:W-:-:S05]  /*2310*/  FADD R15, R5, R14 ;  /* 0x0000000e050f7221 */ /* 0x001fca0000000000 */
[----:B------:R-:W0:Y:S02]  /*2320*/  ATOMS.CAST.SPIN P0, [R9+0x14], R14, R15 ;  /* 0x0000140e0900758d */ /* 0x000e24000180000f */
[----:B0-----:R-:W-:Y:S05]  /*2330*/  @!P0 BRA `(.L_x_12) ;  /* 0xfffffffc00f08947 */ /* 0x001fea000383ffff */
[----:B------:R-:W-:Y:S05]  /*2340*/  BSYNC.RECONVERGENT B0 ;  /* 0x0000000000007941 */ /* 0x000fea0003800200 */
.L_x_11:
        /* <DEDUP_REMOVED lines=77> */
.L_x_14:
[----:B------:R-:W0:Y:S02]  /*2820*/  LDS R14, [R9+0x18] ;  /* 0x00001800090e7984 */ /* 0x000e240000000800 */
[----:B0-----:R-:W-:-:S05]  /*2830*/  FADD R15, R5, R14 ;  /* 0x0000000e050f7221 */ /* 0x001fca0000000000 */
[----:B------:R-:W0:Y:S02]  /*2840*/  ATOMS.CAST.SPIN P0, [R9+0x18], R14, R15 ;  /* 0x0000180e0900758d */ /* 0x000e24000180000f */
[----:B0-----:R-:W-:Y:S05]  /*2850*/  @!P0 BRA `(.L_x_14) ;  /* 0xfffffffc00f08947 */ /* 0x001fea000383ffff */
[----:B------:R-:W-:Y:S05]  /*2860*/  BSYNC.RECONVERGENT B0 ;  /* 0x0000000000007941 */ /* 0x000fea0003800200 */
.L_x_13:
        /* <DEDUP_REMOVED lines=12> */
[----:B------:R-:W5:Y:S04]  /*2930*/  LDG.E R15, desc[UR8][R2.64+0x1720] ;  /* 0x00172008020f7981 */ /* 0x000f68000c1e1900 */
[----:B------:R-:W3:Y:S04]  /*2940*/  LDS R16, [R10+0x20] ;  /* 0x000020000a107984 */ /* 0x000ee80000000800 */
[----:B------:R-:W4:Y:S04]  /*2950*/  LDS R26, [R10+0x40] ;  /* 0x000040000a1a7984 */ /* 0x000f280000000800 */
[----:B------:R-:W5:Y:S04]  /*2960*/  LDG.E R5, desc[UR8][R2.64+0x1740] ;  /* 0x0017400802057981 */ /* 0x000f68000c1e1900 */
[----:B------:R-:W5:Y:S04]  /*2970*/  LDS R18, [R10+0x60] ;  /* 0x000060000a127984 */ /* 0x000f680000000800 */
[----:B------:R-:W0:Y:S04]  /*2980*/  LDS R24, [R10+0x80] ;  /* 0x000080000a187984 */ /* 0x000e280000000800 */
[----:B------:R-:W1:Y:S04]  /*2990*/  LDS R27, [R10+0x180] ;  /* 0x000180000a1b7984 */ /* 0x000e680000000800 */
[----:B------:R-:W-:Y:S01]  /*29a0*/  LDS R29, [R10+0x320] ;  /* 0x000320000a1d7984 */ /* 0x000fe20000000800 */
[----:B--2---:R-:W-:-:S03]  /*29b0*/  FFMA R23, R0, R23, RZ ;  /* 0x0000001700177223 */ /* 0x004fc600000000ff */
[----:B------:R-:W2:Y:S01]  /*29c0*/  LDG.E R0, desc[UR8][R2.64+0x1760] ;  /* 0x0017600802007981 */ /* 0x000ea2000c1e1900 */
[----:B---3--:R-:W-:-:S03]  /*29d0*/  FFMA R23, R16, R25, R23 ;  /* 0x0000001910177223 */ /* 0x008fc60000000017 */
[----:B------:R-:W3:Y:S01]  /*29e0*/  LDG.E R16, desc[UR8][R2.64+0x1780] ;  /* 0x0017800802107981 */ /* 0x000ee2000c1e1900 */
[----:B----4-:R-:W-:-:S03]  /*29f0*/  FFMA R23, R26, R17, R23 ;  /* 0x000000111a177223 */ /* 0x010fc60000000017 */
[----:B------:R-:W4:Y:S04]  /*2a00*/  LDS R25, [R10+0x1a0] ;  /* 0x0001a0000a197984 */ /* 0x000f280000000800 */
[----:B------:R-:W3:Y:S01]  /*2a10*/  LDG.E R17, desc[UR8][R2.64+0x17a0] ;  /* 0x0017a00802117981 */ /* 0x000ee2000c1e1900 */
[----:B-----5:R-:W-:-:S03]  /*2a20*/  FFMA R23, R18, R19, R23 ;  /* 0x0000001312177223 */ /* 0x020fc60000000017 */
[----:B------:R-:W5:Y:S01]  /*2a30*/  LDS R19, [R10+0x1c0] ;  /* 0x0001c0000a137984 */ /* 0x000f620000000800 */
[----:B0-----:R-:W-:-:S03]  /*2a40*/  FFMA R24, R24, R21, R23 ;  /* 0x0000001518187223 */ /* 0x001fc60000000017 */
[----:B------:R-:W3:Y:S04]  /*2a50*/  LDG.E R18, desc[UR8][R2.64+0x17c0] ;  /* 0x0017c00802127981 */ /* 0x000ee8000c1e1900 */
[----:B------:R-:W0:Y:S01]  /*2a60*/  LDS R23, [R10+0x1e0] ;  /* 0x0001e0000a177984 */ /* 0x000e220000000800 */
[----:B-1----:R-:W-:-:S03]  /*2a70*/  FFMA R26, R27, R22, R24 ;  /* 0x000000161b1a7223 */ /* 0x002fc60000000018 */
[----:B------:R-:W3:Y:S04]  /*2a80*/  LDG.E R21, desc[UR8][R2.64+0x17e0] ;  /* 0x0017e00802157981 */ /* 0x000ee8000c1e1900 */
[----:B------:R-:W3:Y:S04]  /*2a90*/  LDG.E R24, desc[UR8][R2.64+0x1800] ;  /* 0x0018000802187981 */ /* 0x000ee8000c1e1900 */
[----:B------:R-:W3:Y:S01]  /*2aa0*/  LDG.E R22, desc[UR8][R2.64+0x1820] ;  /* 0x0018200802167981 */ /* 0x000ee2000c1e1900 */
[----:B----4-:R-:W-:-:S03]  /*2ab0*/  FFMA R26, R25, R20, R26 ;  /* 0x00000014191a7223 */ /* 0x010fc6000000001a */
[----:B------:R-:W4:Y:S04]  /*2ac0*/  LDG.E R25, desc[UR8][R2.64+0x1840] ;  /* 0x0018400802197981 */ /* 0x000f28000c1e1900 */
[----:B------:R-:W4:Y:S01]  /*2ad0*/  LDG.E R20, desc[UR8][R2.64+0x1860] ;  /* 0x0018600802147981 */ /* 0x000f22000c1e1900 */
[----:B-----5:R-:W-:-:S03]  /*2ae0*/  FFMA R26, R19, R14, R26 ;  /* 0x0000000e131a7223 */ /* 0x020fc6000000001a */
[----:B------:R-:W5:Y:S04]  /*2af0*/  LDG.E R19, desc[UR8][R2.64+0x1880] ;  /* 0x0018800802137981 */ /* 0x000f68000c1e1900 */
[----:B------:R-:W5:Y:S01]  /*2b00*/  LDG.E R14, desc[UR8][R2.64+0x18a0] ;  /* 0x0018a008020e7981 */ /* 0x000f62000c1e1900 */
[----:B0-----:R-:W-:-:S03]  /*2b10*/  FFMA R27, R23, R12, R26 ;  /* 0x0000000c171b7223 */ /* 0x001fc6000000001a */
[----:B------:R-:W5:Y:S04]  /*2b20*/  LDG.E R12, desc[UR8][R2.64+0x18c0] ;  /* 0x0018c008020c7981 */ /* 0x000f68000c1e1900 */
[----:B------:R0:W5:Y:S01]  /*2b30*/  LDG.E R23, desc[UR8][R2.64+0x18e0] ;  /* 0x0018e00802177981 */ /* 0x000162000c1e1900 */
[----:B------:R-:W-:Y:S03]  /*2b40*/  BSSY.RECONVERGENT B0, `(.L_x_0) ;  /* 0x0000024000007945 */ /* 0x000fe60003800200 */
[----:B------:R-:W1:Y:S04]  /*2b50*/  LDS R26, [R10+0x200] ;  /* 0x000200000a1a7984 */ /* 0x000e680000000800 */
[----:B0-----:R-:W-:Y:S04]  /*2b60*/  LDS R3, [R10+0x4c0] ;  /* 0x0004c0000a037984 */ /* 0x001fe80000000800 */
[----:B------:R-:W-:Y:S01]  /*2b70*/  LDS R2, [R10+0x500] ;  /* 0x000500000a027984 */ /* 0x000fe20000000800 */
[----:B-1----:R-:W-:-:S03]  /*2b80*/  FFMA R4, R26, R4, R27 ;  /* 0x000000041a047223 */ /* 0x002fc6000000001b */
[----:B------:R-:W0:Y:S04]  /*2b90*/  LDS R27, [R10+0x300] ;  /* 0x000300000a1b7984 */ /* 0x000e280000000800 */
[----:B------:R-:W2:Y:S01]  /*2ba0*/  LDS R26, [R10+0x340] ;  /* 0x000340000a1a7984 */ /* 0x000ea20000000800 */
[----:B0-----:R-:W-:-:S03]  /*2bb0*/  FFMA R4, R27, R15, R4 ;  /* 0x0000000f1b047223 */ /* 0x001fc60000000004 */
[----:B------:R-:W3:Y:S01]  /*2bc0*/  LDS R15, [R10+0x360] ;  /* 0x000360000a0f7984 */ /* 0x000ee20000000800 */
[----:B------:R-:W-:-:S03]  /*2bd0*/  FFMA R29, R29, R5, R4 ;  /* 0x000000051d1d7223 */ /* 0x000fc60000000004 */
[----:B------:R-:W0:Y:S04]  /*2be0*/  LDS R4, [R10+0x380] ;  /* 0x000380000a047984 */ /* 0x000e280000000800 */
[----:B------:R-:W1:Y:S01]  /*2bf0*/  LDS R5, [R10+0x480] ;  /* 0x000480000a057984 */ /* 0x000e620000000800 */
[----:B--2---:R-:W-:-:S03]  /*2c00*/  FFMA R26, R26, R0, R29 ;  /* 0x000000001a1a7223 */ /* 0x004fc6000000001d */
[----:B------:R-:W2:Y:S01]  /*2c10*/  LDS R0, [R10+0x4a0] ;  /* 0x0004a0000a007984 */ /* 0x000ea20000000800 */
[----:B---3--:R-:W-:-:S03]  /*2c20*/  FFMA R27, R15, R16, R26 ;  /* 0x000000100f1b7223 */ /* 0x008fc6000000001a */
[----:B------:R-:W3:Y:S01]  /*2c30*/  LDS R15, [R10+0x4e0] ;  /* 0x0004e0000a0f7984 */ /* 0x000ee20000000800 */
[----:B0-----:R-:W-:-:S03]  /*2c40*/  FFMA R16, R4, R17, R27 ;  /* 0x0000001104107223 */ /* 0x001fc6000000001b */
[----:B------:R-:W0:Y:S04]  /*2c50*/  LDS R17, [R10+0x600] ;  /* 0x000600000a117984 */ /* 0x000e280000000800 */
[----:B------:R-:W5:Y:S01]  /*2c60*/  LDS R4, [R10+0x620] ;  /* 0x000620000a047984 */ /* 0x000f620000000800 */
[----:B-1----:R-:W-:-:S03]  /*2c70*/  FFMA R29, R5, R18, R16 ;  /* 0x00000012051d7223 */ /* 0x002fc60000000010 */
[----:B------:R-:W1:Y:S04]  /*2c80*/  LDS R27, [R10+0x640] ;  /* 0x000640000a1b7984 */ /* 0x000e680000000800 */
[----:B------:R-:W1:Y:S04]  /*2c90*/  LDS R5, [R10+0x660] ;  /* 0x000660000a057984 */ /* 0x000e680000000800 */
[----:B------:R-:W1:Y:S01]  /*2ca0*/  LDS R16, [R10+0x680] ;  /* 0x000680000a107984 */ /* 0x000e620000000800 */
[----:B--2---:R-:W-:-:S04]  /*2cb0*/  FFMA R0, R0, R21, R29 ;  /* 0x0000001500007223 */ /* 0x004fc8000000001d */
[----:B------:R-:W-:-:S04]  /*2cc0*/  FFMA R0, R3, R24, R0 ;  /* 0x0000001803007223 */ /* 0x000fc80000000000 */
[----:B---3--:R-:W-:-:S04]  /*2cd0*/  FFMA R15, R15, R22, R0 ;  /* 0x000000160f0f7223 */ /* 0x008fc80000000000 */
[----:B----4-:R-:W-:-:S04]  /*2ce0*/  FFMA R2, R2, R25, R15 ;  /* 0x0000001902027223 */ /* 0x010fc8000000000f */
[----:B0-----:R-:W-:-:S04]  /*2cf0*/  FFMA R17, R17, R20, R2 ;  /* 0x0000001411117223 */ /* 0x001fc80000000002 */
[----:B-----5:R-:W-:-:S04]  /*2d00*/  FFMA R4, R4, R19, R17 ;  /* 0x0000001304047223 */ /* 0x020fc80000000011 */
[----:B-1----:R-:W-:-:S04]  /*2d10*/  FFMA R4, R27, R14, R4 ;  /* 0x0000000e1b047223 */ /* 0x002fc80000000004 */
[----:B------:R-:W-:-:S04]  /*2d20*/  FFMA R5, R5, R12, R4 ;  /* 0x0000000c05057223 */ /* 0x000fc80000000004 */
[----:B------:R-:W-:-:S07]  /*2d30*/  FFMA R5, R16, R23, R5 ;  /* 0x0000001710057223 */ /* 0x000fce0000000005 */
.L_x_15:
[----:B------:R-:W0:Y:S02]  /*2d40*/  LDS R2, [R9+0x1c] ;  /* 0x00001c0009027984 */ /* 0x000e240000000800 */
[----:B0-----:R-:W-:-:S05]  /*2d50*/  FADD R3, R5, R2 ;  /* 0x0000000205037221 */ /* 0x001fca0000000000 */
[----:B------:R-:W0:Y:S02]  /*2d60*/  ATOMS.CAST.SPIN P0, [R9+0x1c], R2, R3 ;  /* 0x00001c020900758d */ /* 0x000e240001800003 */
[----:B0-----:R-:W-:Y:S05]  /*2d70*/  @!P0 BRA `(.L_x_15) ;  /* 0xfffffffc00f08947 */ /* 0x001fea000383ffff */
[----:B------:R-:W-:Y:S05]  /*2d80*/  BSYNC.RECONVERGENT B0 ;  /* 0x0000000000007941 */ /* 0x000fea0003800200 */
.L_x_0:
[----:B------:R-:W0:Y:S01]  /*2d90*/  LDS R11, [R11] ;  /* 0x000000000b0b7984 */ /* 0x000e220000000800 */
[----:B------:R-:W1:Y:S01]  /*2da0*/  LDCU UR4, c[0x0][0x360] ;  /* 0x00006c00ff0477ac */ /* 0x000e620008000800 */
[----:B------:R-:W2:Y:S01]  /*2db0*/  LDC.64 R2, c[0x0][0x390] ;  /* 0x0000e400ff027b82 */ /* 0x000ea20000000a00 */
[----:B------:R-:W-:Y:S02]  /*2dc0*/  IMAD R7, R7, 0x3fc, R8 ;  /* 0x000003fc07077824 */ /* 0x000fe400078e0208 */
[----:B-1----:R-:W-:-:S04]  /*2dd0*/  IMAD R6, R13, UR4, R6 ;  /* 0x000000040d067c24 */ /* 0x002fc8000f8e0206 */
[----:B------:R-:W-:-:S04]  /*2de0*/  IMAD R7, R6, 0xfe010, R7 ;  /* 0x000fe01006077824 */ /* 0x000fc800078e0207 */
[----:B--2---:R-:W-:-:S05]  /*2df0*/  IMAD.WIDE R2, R7, 0x4, R2 ;  /* 0x0000000407027825 */ /* 0x004fca00078e0202 */
[----:B0-----:R-:W-:Y:S01]  /*2e00*/  STG.E desc[UR8][R2.64], R11 ;  /* 0x0000000b02007986 */ /* 0x001fe2000c101908 */
[----:B------:R-:W-:Y:S05]  /*2e10*/  EXIT ;  /* 0x000000000000794d */ /* 0x000fea0003800000 */
.L_x_16:
[----:B------:R-:W-:-:S00]  /*2e20*/  BRA `(.L_x_16) ;  /* 0xfffffffc00fc7947 */ /* 0x000fc0000383ffff */
[----:B------:R-:W-:-:S00]  /*2e30*/  NOP ;  /* 0x0000000000007918 */ /* 0x000fc00000000000 */
        /* <DEDUP_REMOVED lines=12> */
.L_x_17:


//--------------------- .nv.shared._Z14convolution_3dPhPfS0_ --------------------------
	.section	.nv.shared._Z14convolution_3dPhPfS0_,"aw",@nobits
	.sectionflags	@""
	.align	4
.nv.shared._Z14convolution_3dPhPfS0_:
	.zero		7680


//--------------------- .nv.shared.reserved.0     --------------------------
	.section	.nv.shared.reserved.0,"aw",@nobits
	.weak		__nv_reservedSMEM_offset_0_alias
	.size		__nv_reservedSMEM_offset_0_alias, 0, 64
	.other		__nv_reservedSMEM_offset_0_alias,@"STO_CUDA_RESERVED_SHARED STV_DEFAULT"
__nv_reservedSMEM_offset_0_alias:
	.zero		0
	.zero		64


//--------------------- .nv.constant0._Z14convolution_3dPhPfS0_ --------------------------
	.section	.nv.constant0._Z14convolution_3dPhPfS0_,"a",@progbits
	.sectionflags	@""
	.align	4
.nv.constant0._Z14convolution_3dPhPfS0_:
	.zero		920


//--------------------- SYMBOLS --------------------------

	.type		.nv.reservedSmem.offset0,@object
	.size		.nv.reservedSmem.offset0,0x4
	.type		.nv.reservedSmem.cap,@object
	.size		.nv.reservedSmem.cap,0x4
